//
// Generated by NVIDIA NVVM Compiler
//
// Compiler Build ID: CL-36424714
// Cuda compilation tools, release 13.0, V13.0.88
// Based on NVVM 20.0.0
//

.version 9.0
.target sm_100
.address_size 64

	// .globl	_ZN4ch1146baseline_warp_specialized_two_pipelines_kernelEPKfS1_Pfi
// _ZZN4ch1146baseline_warp_specialized_two_pipelines_kernelEPKfS1_PfiE8state_lc has been demoted
// _ZZN4ch1146baseline_warp_specialized_two_pipelines_kernelEPKfS1_PfiE8state_cs has been demoted
.extern .shared .align 16 .b8 _ZN4ch1110shared_memE[];

.visible .entry _ZN4ch1146baseline_warp_specialized_two_pipelines_kernelEPKfS1_Pfi(
	.param .u64 .ptr .align 1 _ZN4ch1146baseline_warp_specialized_two_pipelines_kernelEPKfS1_Pfi_param_0,
	.param .u64 .ptr .align 1 _ZN4ch1146baseline_warp_specialized_two_pipelines_kernelEPKfS1_Pfi_param_1,
	.param .u64 .ptr .align 1 _ZN4ch1146baseline_warp_specialized_two_pipelines_kernelEPKfS1_Pfi_param_2,
	.param .u32 _ZN4ch1146baseline_warp_specialized_two_pipelines_kernelEPKfS1_Pfi_param_3
)
{
	.reg .pred 	%p<42>;
	.reg .b16 	%rs<65>;
	.reg .b32 	%r<173>;
	.reg .b32 	%f<257>;
	.reg .b64 	%rd<87>;
	// demoted variable
	.shared .align 8 .b8 _ZZN4ch1146baseline_warp_specialized_two_pipelines_kernelEPKfS1_PfiE8state_lc[40];
	// demoted variable
	.shared .align 8 .b8 _ZZN4ch1146baseline_warp_specialized_two_pipelines_kernelEPKfS1_PfiE8state_cs[40];
	ld.param.u64 	%rd18, [_ZN4ch1146baseline_warp_specialized_two_pipelines_kernelEPKfS1_Pfi_param_0];
	ld.param.u64 	%rd19, [_ZN4ch1146baseline_warp_specialized_two_pipelines_kernelEPKfS1_Pfi_param_1];
	ld.param.u64 	%rd17, [_ZN4ch1146baseline_warp_specialized_two_pipelines_kernelEPKfS1_Pfi_param_2];
	ld.param.u32 	%r40, [_ZN4ch1146baseline_warp_specialized_two_pipelines_kernelEPKfS1_Pfi_param_3];
	cvta.to.global.u64 	%rd1, %rd19;
	cvta.to.global.u64 	%rd2, %rd18;
	mov.u32 	%r41, %ntid.x;
	mov.u32 	%r42, %ntid.y;
	mul.lo.s32 	%r43, %r41, %r42;
	mov.u32 	%r44, %ntid.z;
	mul.lo.s32 	%r1, %r43, %r44;
	mov.u32 	%r2, %tid.x;
	mov.u32 	%r45, %tid.y;
	mov.u32 	%r46, %tid.z;
	mad.lo.s32 	%r47, %r46, %r42, %r45;
	mul.lo.s32 	%r48, %r47, %r41;
	or.b32  	%r3, %r48, %r2;
	setp.ne.s32 	%p1, %r3, 0;
	@%p1 bra 	$L__BB0_2;
	mov.u32 	%r51, _ZZN4ch1146baseline_warp_specialized_two_pipelines_kernelEPKfS1_PfiE8state_lc;
	add.s32 	%r49, %r51, 8;
	// begin inline asm
	mbarrier.init.shared.b64 [%r49], %r1;
	// end inline asm
	// begin inline asm
	mbarrier.init.shared.b64 [%r51], %r1;
	// end inline asm
	add.s32 	%r53, %r51, 24;
	// begin inline asm
	mbarrier.init.shared.b64 [%r53], %r1;
	// end inline asm
	add.s32 	%r55, %r51, 16;
	// begin inline asm
	mbarrier.init.shared.b64 [%r55], %r1;
	// end inline asm
	cvt.u64.u32 	%rd21, %r51;
	cvta.shared.u64 	%rd22, %rd21;
	add.s64 	%rd20, %rd22, 32;
	// begin inline asm
	st.relaxed.cta.b32 [%rd20],%r1;
	// end inline asm
$L__BB0_2:
	setp.ne.s32 	%p2, %r3, 0;
	barrier.sync 	0;
	@%p2 bra 	$L__BB0_4;
	mov.u32 	%r60, _ZZN4ch1146baseline_warp_specialized_two_pipelines_kernelEPKfS1_PfiE8state_cs;
	add.s32 	%r58, %r60, 8;
	// begin inline asm
	mbarrier.init.shared.b64 [%r58], %r1;
	// end inline asm
	// begin inline asm
	mbarrier.init.shared.b64 [%r60], %r1;
	// end inline asm
	add.s32 	%r62, %r60, 24;
	// begin inline asm
	mbarrier.init.shared.b64 [%r62], %r1;
	// end inline asm
	add.s32 	%r64, %r60, 16;
	// begin inline asm
	mbarrier.init.shared.b64 [%r64], %r1;
	// end inline asm
	cvt.u64.u32 	%rd24, %r60;
	cvta.shared.u64 	%rd25, %rd24;
	add.s64 	%rd23, %rd25, 32;
	// begin inline asm
	st.relaxed.cta.b32 [%rd23],%r1;
	// end inline asm
$L__BB0_4:
	barrier.sync 	0;
	shr.u32 	%r4, %r2, 5;
	and.b32  	%r5, %r2, 31;
	mov.u32 	%r6, %nctaid.x;
	mov.u32 	%r167, %ctaid.x;
	setp.lt.s32 	%p3, %r40, 1;
	mov.b16 	%rs64, 5;
	mov.b16 	%rs55, 0;
	@%p3 bra 	$L__BB0_18;
	cvt.u64.u32 	%rd3, %r5;
	min.s32 	%r8, %r40, 2;
	mov.b16 	%rs55, 0;
	mov.b16 	%rs64, 5;
	mov.b32 	%r165, 0;
	shl.b64 	%rd27, %rd3, 2;
$L__BB0_6:
	mad.lo.s32 	%r10, %r165, %r6, %r167;
	setp.ge.s32 	%p4, %r10, %r40;
	@%p4 bra 	$L__BB0_18;
	cvt.s64.s32 	%rd4, %r10;
	and.b16  	%rs28, %rs55, 255;
	mul.wide.u16 	%r69, %rs28, 16;
	cvt.u32.u16 	%r70, %rs64;
	// begin inline asm
	mov.u64 %rd26, %globaltimer;
	// end inline asm
	mov.u32 	%r71, _ZZN4ch1146baseline_warp_specialized_two_pipelines_kernelEPKfS1_PfiE8state_lc;
	add.s32 	%r72, %r71, %r69;
	add.s32 	%r11, %r72, 8;
	and.b32  	%r12, %r70, 1;
	mov.b32 	%r166, 0;
$L__BB0_8:
	// begin inline asm
	{
	.reg .pred p;
	mbarrier.try_wait.parity.shared.b64 p, [%r11], %r12;
	selp.b32 %r73, 1, 0, p;
	}
	// end inline asm
	setp.ne.s32 	%p5, %r73, 0;
	@%p5 bra 	$L__BB0_15;
	setp.gt.s32 	%p39, %r166, 15;
	@%p39 bra 	$L__BB0_11;
	add.s32 	%r166, %r166, 1;
	bra.uni 	$L__BB0_8;
$L__BB0_11:
	// begin inline asm
	mov.u64 %rd82, %globaltimer;
	// end inline asm
	sub.s64 	%rd6, %rd82, %rd26;
	setp.lt.s64 	%p40, %rd6, 4000000;
	@%p40 bra 	$L__BB0_13;
	mov.b32 	%r163, 1000000;
	// begin inline asm
	nanosleep.u32 %r163;
	// end inline asm
	bra.uni 	$L__BB0_8;
$L__BB0_13:
	setp.lt.s64 	%p41, %rd6, 40000;
	@%p41 bra 	$L__BB0_8;
	shr.s64 	%rd83, %rd6, 63;
	shr.u64 	%rd84, %rd83, 62;
	add.s64 	%rd85, %rd6, %rd84;
	shr.u64 	%rd86, %rd85, 2;
	cvt.u32.u64 	%r164, %rd86;
	// begin inline asm
	nanosleep.u32 %r164;
	// end inline asm
	bra.uni 	$L__BB0_8;
$L__BB0_15:
	setp.gt.u32 	%p6, %r2, 31;
	@%p6 bra 	$L__BB0_17;
	shl.b64 	%rd28, %rd4, 12;
	or.b64  	%rd29, %rd28, %rd27;
	add.s64 	%rd30, %rd2, %rd29;
	ld.global.nc.f32 	%f1, [%rd30];
	shl.b32 	%r76, %r5, 2;
	shl.b32 	%r77, %r165, 12;
	or.b32  	%r78, %r77, %r76;
	mov.u32 	%r79, _ZN4ch1110shared_memE;
	add.s32 	%r80, %r79, %r78;
	st.shared.f32 	[%r80], %f1;
	add.s64 	%rd31, %rd1, %rd29;
	ld.global.nc.f32 	%f2, [%rd31];
	st.shared.f32 	[%r80+8192], %f2;
	ld.global.nc.f32 	%f3, [%rd30+128];
	st.shared.f32 	[%r80+128], %f3;
	ld.global.nc.f32 	%f4, [%rd31+128];
	st.shared.f32 	[%r80+8320], %f4;
	ld.global.nc.f32 	%f5, [%rd30+256];
	st.shared.f32 	[%r80+256], %f5;
	ld.global.nc.f32 	%f6, [%rd31+256];
	st.shared.f32 	[%r80+8448], %f6;
	ld.global.nc.f32 	%f7, [%rd30+384];
	st.shared.f32 	[%r80+384], %f7;
	ld.global.nc.f32 	%f8, [%rd31+384];
	st.shared.f32 	[%r80+8576], %f8;
	ld.global.nc.f32 	%f9, [%rd30+512];
	st.shared.f32 	[%r80+512], %f9;
	ld.global.nc.f32 	%f10, [%rd31+512];
	st.shared.f32 	[%r80+8704], %f10;
	ld.global.nc.f32 	%f11, [%rd30+640];
	st.shared.f32 	[%r80+640], %f11;
	ld.global.nc.f32 	%f12, [%rd31+640];
	st.shared.f32 	[%r80+8832], %f12;
	ld.global.nc.f32 	%f13, [%rd30+768];
	st.shared.f32 	[%r80+768], %f13;
	ld.global.nc.f32 	%f14, [%rd31+768];
	st.shared.f32 	[%r80+8960], %f14;
	ld.global.nc.f32 	%f15, [%rd30+896];
	st.shared.f32 	[%r80+896], %f15;
	ld.global.nc.f32 	%f16, [%rd31+896];
	st.shared.f32 	[%r80+9088], %f16;
	ld.global.nc.f32 	%f17, [%rd30+1024];
	st.shared.f32 	[%r80+1024], %f17;
	ld.global.nc.f32 	%f18, [%rd31+1024];
	st.shared.f32 	[%r80+9216], %f18;
	ld.global.nc.f32 	%f19, [%rd30+1152];
	st.shared.f32 	[%r80+1152], %f19;
	ld.global.nc.f32 	%f20, [%rd31+1152];
	st.shared.f32 	[%r80+9344], %f20;
	ld.global.nc.f32 	%f21, [%rd30+1280];
	st.shared.f32 	[%r80+1280], %f21;
	ld.global.nc.f32 	%f22, [%rd31+1280];
	st.shared.f32 	[%r80+9472], %f22;
	ld.global.nc.f32 	%f23, [%rd30+1408];
	st.shared.f32 	[%r80+1408], %f23;
	ld.global.nc.f32 	%f24, [%rd31+1408];
	st.shared.f32 	[%r80+9600], %f24;
	ld.global.nc.f32 	%f25, [%rd30+1536];
	st.shared.f32 	[%r80+1536], %f25;
	ld.global.nc.f32 	%f26, [%rd31+1536];
	st.shared.f32 	[%r80+9728], %f26;
	ld.global.nc.f32 	%f27, [%rd30+1664];
	st.shared.f32 	[%r80+1664], %f27;
	ld.global.nc.f32 	%f28, [%rd31+1664];
	st.shared.f32 	[%r80+9856], %f28;
	ld.global.nc.f32 	%f29, [%rd30+1792];
	st.shared.f32 	[%r80+1792], %f29;
	ld.global.nc.f32 	%f30, [%rd31+1792];
	st.shared.f32 	[%r80+9984], %f30;
	ld.global.nc.f32 	%f31, [%rd30+1920];
	st.shared.f32 	[%r80+1920], %f31;
	ld.global.nc.f32 	%f32, [%rd31+1920];
	st.shared.f32 	[%r80+10112], %f32;
	ld.global.nc.f32 	%f33, [%rd30+2048];
	st.shared.f32 	[%r80+2048], %f33;
	ld.global.nc.f32 	%f34, [%rd31+2048];
	st.shared.f32 	[%r80+10240], %f34;
	ld.global.nc.f32 	%f35, [%rd30+2176];
	st.shared.f32 	[%r80+2176], %f35;
	ld.global.nc.f32 	%f36, [%rd31+2176];
	st.shared.f32 	[%r80+10368], %f36;
	ld.global.nc.f32 	%f37, [%rd30+2304];
	st.shared.f32 	[%r80+2304], %f37;
	ld.global.nc.f32 	%f38, [%rd31+2304];
	st.shared.f32 	[%r80+10496], %f38;
	ld.global.nc.f32 	%f39, [%rd30+2432];
	st.shared.f32 	[%r80+2432], %f39;
	ld.global.nc.f32 	%f40, [%rd31+2432];
	st.shared.f32 	[%r80+10624], %f40;
	ld.global.nc.f32 	%f41, [%rd30+2560];
	st.shared.f32 	[%r80+2560], %f41;
	ld.global.nc.f32 	%f42, [%rd31+2560];
	st.shared.f32 	[%r80+10752], %f42;
	ld.global.nc.f32 	%f43, [%rd30+2688];
	st.shared.f32 	[%r80+2688], %f43;
	ld.global.nc.f32 	%f44, [%rd31+2688];
	st.shared.f32 	[%r80+10880], %f44;
	ld.global.nc.f32 	%f45, [%rd30+2816];
	st.shared.f32 	[%r80+2816], %f45;
	ld.global.nc.f32 	%f46, [%rd31+2816];
	st.shared.f32 	[%r80+11008], %f46;
	ld.global.nc.f32 	%f47, [%rd30+2944];
	st.shared.f32 	[%r80+2944], %f47;
	ld.global.nc.f32 	%f48, [%rd31+2944];
	st.shared.f32 	[%r80+11136], %f48;
	ld.global.nc.f32 	%f49, [%rd30+3072];
	st.shared.f32 	[%r80+3072], %f49;
	ld.global.nc.f32 	%f50, [%rd31+3072];
	st.shared.f32 	[%r80+11264], %f50;
	ld.global.nc.f32 	%f51, [%rd30+3200];
	st.shared.f32 	[%r80+3200], %f51;
	ld.global.nc.f32 	%f52, [%rd31+3200];
	st.shared.f32 	[%r80+11392], %f52;
	ld.global.nc.f32 	%f53, [%rd30+3328];
	st.shared.f32 	[%r80+3328], %f53;
	ld.global.nc.f32 	%f54, [%rd31+3328];
	st.shared.f32 	[%r80+11520], %f54;
	ld.global.nc.f32 	%f55, [%rd30+3456];
	st.shared.f32 	[%r80+3456], %f55;
	ld.global.nc.f32 	%f56, [%rd31+3456];
	st.shared.f32 	[%r80+11648], %f56;
	ld.global.nc.f32 	%f57, [%rd30+3584];
	st.shared.f32 	[%r80+3584], %f57;
	ld.global.nc.f32 	%f58, [%rd31+3584];
	st.shared.f32 	[%r80+11776], %f58;
	ld.global.nc.f32 	%f59, [%rd30+3712];
	st.shared.f32 	[%r80+3712], %f59;
	ld.global.nc.f32 	%f60, [%rd31+3712];
	st.shared.f32 	[%r80+11904], %f60;
	ld.global.nc.f32 	%f61, [%rd30+3840];
	st.shared.f32 	[%r80+3840], %f61;
	ld.global.nc.f32 	%f62, [%rd31+3840];
	st.shared.f32 	[%r80+12032], %f62;
	ld.global.nc.f32 	%f63, [%rd30+3968];
	st.shared.f32 	[%r80+3968], %f63;
	ld.global.nc.f32 	%f64, [%rd31+3968];
	st.shared.f32 	[%r80+12160], %f64;
$L__BB0_17:
	add.s32 	%r82, %r11, -8;
	// begin inline asm
	cp.async.mbarrier.arrive.shared.b64 [%r82];
	// end inline asm
	mov.b32 	%r83, 1;
	// begin inline asm
	mbarrier.arrive.shared::cta.b64                             %rd32,  [%r82], %r83;    // 2. 
	// end inline asm
	add.s16 	%rs29, %rs55, 1;
	and.b16  	%rs30, %rs29, 255;
	setp.eq.s16 	%p7, %rs30, 2;
	selp.b16 	%rs55, 0, %rs29, %p7;
	selp.u16 	%rs31, 1, 0, %p7;
	xor.b16  	%rs64, %rs64, %rs31;
	add.s32 	%r165, %r165, 1;
	setp.ne.s32 	%p8, %r165, %r8;
	@%p8 bra 	$L__BB0_6;
$L__BB0_18:
	setp.ge.s32 	%p9, %r167, %r40;
	@%p9 bra 	$L__BB0_61;
	cvt.u64.u32 	%rd7, %r5;
	cvta.to.global.u64 	%rd8, %rd17;
	mov.b16 	%rs59, 5;
	mov.b16 	%rs57, 0;
	mov.b32 	%r168, 0;
	mov.u32 	%r87, _ZN4ch1110shared_memE;
	shl.b32 	%r89, %r6, 1;
	mov.u16 	%rs58, %rs57;
	mov.u16 	%rs62, %rs57;
$L__BB0_20:
	shl.b32 	%r85, %r168, 12;
	and.b32  	%r86, %r85, 4096;
	add.s32 	%r88, %r87, %r86;
	add.s32 	%r18, %r167, %r89;
	setp.ge.s32 	%p10, %r18, %r40;
	shl.b32 	%r90, %r5, 2;
	add.s32 	%r19, %r88, %r90;
	@%p10 bra 	$L__BB0_32;
	and.b16  	%rs34, %rs55, 255;
	mul.wide.u16 	%r92, %rs34, 16;
	cvt.u32.u16 	%r93, %rs64;
	// begin inline asm
	mov.u64 %rd33, %globaltimer;
	// end inline asm
	mov.u32 	%r94, _ZZN4ch1146baseline_warp_specialized_two_pipelines_kernelEPKfS1_PfiE8state_lc;
	add.s32 	%r95, %r94, %r92;
	add.s32 	%r20, %r95, 8;
	and.b32  	%r21, %r93, 1;
	mov.b32 	%r169, 0;
$L__BB0_22:
	// begin inline asm
	{
	.reg .pred p;
	mbarrier.try_wait.parity.shared.b64 p, [%r20], %r21;
	selp.b32 %r96, 1, 0, p;
	}
	// end inline asm
	setp.ne.s32 	%p11, %r96, 0;
	@%p11 bra 	$L__BB0_29;
	setp.gt.s32 	%p36, %r169, 15;
	@%p36 bra 	$L__BB0_25;
	add.s32 	%r169, %r169, 1;
	bra.uni 	$L__BB0_22;
$L__BB0_25:
	// begin inline asm
	mov.u64 %rd77, %globaltimer;
	// end inline asm
	sub.s64 	%rd10, %rd77, %rd33;
	setp.lt.s64 	%p37, %rd10, 4000000;
	@%p37 bra 	$L__BB0_27;
	mov.b32 	%r161, 1000000;
	// begin inline asm
	nanosleep.u32 %r161;
	// end inline asm
	bra.uni 	$L__BB0_22;
$L__BB0_27:
	setp.lt.s64 	%p38, %rd10, 40000;
	@%p38 bra 	$L__BB0_22;
	shr.s64 	%rd78, %rd10, 63;
	shr.u64 	%rd79, %rd78, 62;
	add.s64 	%rd80, %rd10, %rd79;
	shr.u64 	%rd81, %rd80, 2;
	cvt.u32.u64 	%r162, %rd81;
	// begin inline asm
	nanosleep.u32 %r162;
	// end inline asm
	bra.uni 	$L__BB0_22;
$L__BB0_29:
	setp.gt.u32 	%p12, %r2, 31;
	@%p12 bra 	$L__BB0_31;
	mul.wide.u32 	%rd34, %r18, 1024;
	or.b64  	%rd35, %rd34, %rd7;
	shl.b64 	%rd36, %rd35, 2;
	add.s64 	%rd37, %rd2, %rd36;
	ld.global.nc.f32 	%f65, [%rd37];
	st.shared.f32 	[%r19], %f65;
	add.s64 	%rd38, %rd1, %rd36;
	ld.global.nc.f32 	%f66, [%rd38];
	st.shared.f32 	[%r19+8192], %f66;
	ld.global.nc.f32 	%f67, [%rd37+128];
	st.shared.f32 	[%r19+128], %f67;
	ld.global.nc.f32 	%f68, [%rd38+128];
	st.shared.f32 	[%r19+8320], %f68;
	ld.global.nc.f32 	%f69, [%rd37+256];
	st.shared.f32 	[%r19+256], %f69;
	ld.global.nc.f32 	%f70, [%rd38+256];
	st.shared.f32 	[%r19+8448], %f70;
	ld.global.nc.f32 	%f71, [%rd37+384];
	st.shared.f32 	[%r19+384], %f71;
	ld.global.nc.f32 	%f72, [%rd38+384];
	st.shared.f32 	[%r19+8576], %f72;
	ld.global.nc.f32 	%f73, [%rd37+512];
	st.shared.f32 	[%r19+512], %f73;
	ld.global.nc.f32 	%f74, [%rd38+512];
	st.shared.f32 	[%r19+8704], %f74;
	ld.global.nc.f32 	%f75, [%rd37+640];
	st.shared.f32 	[%r19+640], %f75;
	ld.global.nc.f32 	%f76, [%rd38+640];
	st.shared.f32 	[%r19+8832], %f76;
	ld.global.nc.f32 	%f77, [%rd37+768];
	st.shared.f32 	[%r19+768], %f77;
	ld.global.nc.f32 	%f78, [%rd38+768];
	st.shared.f32 	[%r19+8960], %f78;
	ld.global.nc.f32 	%f79, [%rd37+896];
	st.shared.f32 	[%r19+896], %f79;
	ld.global.nc.f32 	%f80, [%rd38+896];
	st.shared.f32 	[%r19+9088], %f80;
	ld.global.nc.f32 	%f81, [%rd37+1024];
	st.shared.f32 	[%r19+1024], %f81;
	ld.global.nc.f32 	%f82, [%rd38+1024];
	st.shared.f32 	[%r19+9216], %f82;
	ld.global.nc.f32 	%f83, [%rd37+1152];
	st.shared.f32 	[%r19+1152], %f83;
	ld.global.nc.f32 	%f84, [%rd38+1152];
	st.shared.f32 	[%r19+9344], %f84;
	ld.global.nc.f32 	%f85, [%rd37+1280];
	st.shared.f32 	[%r19+1280], %f85;
	ld.global.nc.f32 	%f86, [%rd38+1280];
	st.shared.f32 	[%r19+9472], %f86;
	ld.global.nc.f32 	%f87, [%rd37+1408];
	st.shared.f32 	[%r19+1408], %f87;
	ld.global.nc.f32 	%f88, [%rd38+1408];
	st.shared.f32 	[%r19+9600], %f88;
	ld.global.nc.f32 	%f89, [%rd37+1536];
	st.shared.f32 	[%r19+1536], %f89;
	ld.global.nc.f32 	%f90, [%rd38+1536];
	st.shared.f32 	[%r19+9728], %f90;
	ld.global.nc.f32 	%f91, [%rd37+1664];
	st.shared.f32 	[%r19+1664], %f91;
	ld.global.nc.f32 	%f92, [%rd38+1664];
	st.shared.f32 	[%r19+9856], %f92;
	ld.global.nc.f32 	%f93, [%rd37+1792];
	st.shared.f32 	[%r19+1792], %f93;
	ld.global.nc.f32 	%f94, [%rd38+1792];
	st.shared.f32 	[%r19+9984], %f94;
	ld.global.nc.f32 	%f95, [%rd37+1920];
	st.shared.f32 	[%r19+1920], %f95;
	ld.global.nc.f32 	%f96, [%rd38+1920];
	st.shared.f32 	[%r19+10112], %f96;
	ld.global.nc.f32 	%f97, [%rd37+2048];
	st.shared.f32 	[%r19+2048], %f97;
	ld.global.nc.f32 	%f98, [%rd38+2048];
	st.shared.f32 	[%r19+10240], %f98;
	ld.global.nc.f32 	%f99, [%rd37+2176];
	st.shared.f32 	[%r19+2176], %f99;
	ld.global.nc.f32 	%f100, [%rd38+2176];
	st.shared.f32 	[%r19+10368], %f100;
	ld.global.nc.f32 	%f101, [%rd37+2304];
	st.shared.f32 	[%r19+2304], %f101;
	ld.global.nc.f32 	%f102, [%rd38+2304];
	st.shared.f32 	[%r19+10496], %f102;
	ld.global.nc.f32 	%f103, [%rd37+2432];
	st.shared.f32 	[%r19+2432], %f103;
	ld.global.nc.f32 	%f104, [%rd38+2432];
	st.shared.f32 	[%r19+10624], %f104;
	ld.global.nc.f32 	%f105, [%rd37+2560];
	st.shared.f32 	[%r19+2560], %f105;
	ld.global.nc.f32 	%f106, [%rd38+2560];
	st.shared.f32 	[%r19+10752], %f106;
	ld.global.nc.f32 	%f107, [%rd37+2688];
	st.shared.f32 	[%r19+2688], %f107;
	ld.global.nc.f32 	%f108, [%rd38+2688];
	st.shared.f32 	[%r19+10880], %f108;
	ld.global.nc.f32 	%f109, [%rd37+2816];
	st.shared.f32 	[%r19+2816], %f109;
	ld.global.nc.f32 	%f110, [%rd38+2816];
	st.shared.f32 	[%r19+11008], %f110;
	ld.global.nc.f32 	%f111, [%rd37+2944];
	st.shared.f32 	[%r19+2944], %f111;
	ld.global.nc.f32 	%f112, [%rd38+2944];
	st.shared.f32 	[%r19+11136], %f112;
	ld.global.nc.f32 	%f113, [%rd37+3072];
	st.shared.f32 	[%r19+3072], %f113;
	ld.global.nc.f32 	%f114, [%rd38+3072];
	st.shared.f32 	[%r19+11264], %f114;
	ld.global.nc.f32 	%f115, [%rd37+3200];
	st.shared.f32 	[%r19+3200], %f115;
	ld.global.nc.f32 	%f116, [%rd38+3200];
	st.shared.f32 	[%r19+11392], %f116;
	ld.global.nc.f32 	%f117, [%rd37+3328];
	st.shared.f32 	[%r19+3328], %f117;
	ld.global.nc.f32 	%f118, [%rd38+3328];
	st.shared.f32 	[%r19+11520], %f118;
	ld.global.nc.f32 	%f119, [%rd37+3456];
	st.shared.f32 	[%r19+3456], %f119;
	ld.global.nc.f32 	%f120, [%rd38+3456];
	st.shared.f32 	[%r19+11648], %f120;
	ld.global.nc.f32 	%f121, [%rd37+3584];
	st.shared.f32 	[%r19+3584], %f121;
	ld.global.nc.f32 	%f122, [%rd38+3584];
	st.shared.f32 	[%r19+11776], %f122;
	ld.global.nc.f32 	%f123, [%rd37+3712];
	st.shared.f32 	[%r19+3712], %f123;
	ld.global.nc.f32 	%f124, [%rd38+3712];
	st.shared.f32 	[%r19+11904], %f124;
	ld.global.nc.f32 	%f125, [%rd37+3840];
	st.shared.f32 	[%r19+3840], %f125;
	ld.global.nc.f32 	%f126, [%rd38+3840];
	st.shared.f32 	[%r19+12032], %f126;
	ld.global.nc.f32 	%f127, [%rd37+3968];
	st.shared.f32 	[%r19+3968], %f127;
	ld.global.nc.f32 	%f128, [%rd38+3968];
	st.shared.f32 	[%r19+12160], %f128;
$L__BB0_31:
	add.s32 	%r100, %r20, -8;
	// begin inline asm
	cp.async.mbarrier.arrive.shared.b64 [%r100];
	// end inline asm
	mov.b32 	%r101, 1;
	// begin inline asm
	mbarrier.arrive.shared::cta.b64                             %rd39,  [%r100], %r101;    // 2. 
	// end inline asm
	add.s16 	%rs35, %rs55, 1;
	and.b16  	%rs36, %rs35, 255;
	setp.eq.s16 	%p13, %rs36, 2;
	selp.b16 	%rs55, 0, %rs35, %p13;
	selp.u16 	%rs37, 1, 0, %p13;
	xor.b16  	%rs64, %rs64, %rs37;
$L__BB0_32:
	and.b16  	%rs38, %rs62, 255;
	mul.wide.u16 	%r103, %rs38, 16;
	shr.u16 	%rs39, %rs64, 1;
	and.b16  	%rs40, %rs39, 1;
	// begin inline asm
	mov.u64 %rd40, %globaltimer;
	// end inline asm
	mov.u32 	%r104, _ZZN4ch1146baseline_warp_specialized_two_pipelines_kernelEPKfS1_PfiE8state_lc;
	add.s32 	%r24, %r104, %r103;
	cvt.u32.u16 	%r25, %rs40;
	mov.b32 	%r170, 0;
$L__BB0_33:
	// begin inline asm
	{
	.reg .pred p;
	mbarrier.try_wait.parity.shared.b64 p, [%r24], %r25;
	selp.b32 %r105, 1, 0, p;
	}
	// end inline asm
	setp.ne.s32 	%p14, %r105, 0;
	@%p14 bra 	$L__BB0_40;
	setp.gt.s32 	%p33, %r170, 15;
	@%p33 bra 	$L__BB0_36;
	add.s32 	%r170, %r170, 1;
	bra.uni 	$L__BB0_33;
$L__BB0_36:
	// begin inline asm
	mov.u64 %rd72, %globaltimer;
	// end inline asm
	sub.s64 	%rd12, %rd72, %rd40;
	setp.lt.s64 	%p34, %rd12, 4000000;
	@%p34 bra 	$L__BB0_38;
	mov.b32 	%r159, 1000000;
	// begin inline asm
	nanosleep.u32 %r159;
	// end inline asm
	bra.uni 	$L__BB0_33;
$L__BB0_38:
	setp.lt.s64 	%p35, %rd12, 40000;
	@%p35 bra 	$L__BB0_33;
	shr.s64 	%rd73, %rd12, 63;
	shr.u64 	%rd74, %rd73, 62;
	add.s64 	%rd75, %rd12, %rd74;
	shr.u64 	%rd76, %rd75, 2;
	cvt.u32.u64 	%r160, %rd76;
	// begin inline asm
	nanosleep.u32 %r160;
	// end inline asm
	bra.uni 	$L__BB0_33;
$L__BB0_40:
	setp.ne.s32 	%p15, %r4, 1;
	@%p15 bra 	$L__BB0_42;
	ld.shared.f32 	%f129, [%r19];
	ld.shared.f32 	%f130, [%r19+8192];
	add.f32 	%f131, %f129, %f130;
	st.shared.f32 	[%r19+16384], %f131;
	ld.shared.f32 	%f132, [%r19+128];
	ld.shared.f32 	%f133, [%r19+8320];
	add.f32 	%f134, %f132, %f133;
	st.shared.f32 	[%r19+16512], %f134;
	ld.shared.f32 	%f135, [%r19+256];
	ld.shared.f32 	%f136, [%r19+8448];
	add.f32 	%f137, %f135, %f136;
	st.shared.f32 	[%r19+16640], %f137;
	ld.shared.f32 	%f138, [%r19+384];
	ld.shared.f32 	%f139, [%r19+8576];
	add.f32 	%f140, %f138, %f139;
	st.shared.f32 	[%r19+16768], %f140;
	ld.shared.f32 	%f141, [%r19+512];
	ld.shared.f32 	%f142, [%r19+8704];
	add.f32 	%f143, %f141, %f142;
	st.shared.f32 	[%r19+16896], %f143;
	ld.shared.f32 	%f144, [%r19+640];
	ld.shared.f32 	%f145, [%r19+8832];
	add.f32 	%f146, %f144, %f145;
	st.shared.f32 	[%r19+17024], %f146;
	ld.shared.f32 	%f147, [%r19+768];
	ld.shared.f32 	%f148, [%r19+8960];
	add.f32 	%f149, %f147, %f148;
	st.shared.f32 	[%r19+17152], %f149;
	ld.shared.f32 	%f150, [%r19+896];
	ld.shared.f32 	%f151, [%r19+9088];
	add.f32 	%f152, %f150, %f151;
	st.shared.f32 	[%r19+17280], %f152;
	ld.shared.f32 	%f153, [%r19+1024];
	ld.shared.f32 	%f154, [%r19+9216];
	add.f32 	%f155, %f153, %f154;
	st.shared.f32 	[%r19+17408], %f155;
	ld.shared.f32 	%f156, [%r19+1152];
	ld.shared.f32 	%f157, [%r19+9344];
	add.f32 	%f158, %f156, %f157;
	st.shared.f32 	[%r19+17536], %f158;
	ld.shared.f32 	%f159, [%r19+1280];
	ld.shared.f32 	%f160, [%r19+9472];
	add.f32 	%f161, %f159, %f160;
	st.shared.f32 	[%r19+17664], %f161;
	ld.shared.f32 	%f162, [%r19+1408];
	ld.shared.f32 	%f163, [%r19+9600];
	add.f32 	%f164, %f162, %f163;
	st.shared.f32 	[%r19+17792], %f164;
	ld.shared.f32 	%f165, [%r19+1536];
	ld.shared.f32 	%f166, [%r19+9728];
	add.f32 	%f167, %f165, %f166;
	st.shared.f32 	[%r19+17920], %f167;
	ld.shared.f32 	%f168, [%r19+1664];
	ld.shared.f32 	%f169, [%r19+9856];
	add.f32 	%f170, %f168, %f169;
	st.shared.f32 	[%r19+18048], %f170;
	ld.shared.f32 	%f171, [%r19+1792];
	ld.shared.f32 	%f172, [%r19+9984];
	add.f32 	%f173, %f171, %f172;
	st.shared.f32 	[%r19+18176], %f173;
	ld.shared.f32 	%f174, [%r19+1920];
	ld.shared.f32 	%f175, [%r19+10112];
	add.f32 	%f176, %f174, %f175;
	st.shared.f32 	[%r19+18304], %f176;
	ld.shared.f32 	%f177, [%r19+2048];
	ld.shared.f32 	%f178, [%r19+10240];
	add.f32 	%f179, %f177, %f178;
	st.shared.f32 	[%r19+18432], %f179;
	ld.shared.f32 	%f180, [%r19+2176];
	ld.shared.f32 	%f181, [%r19+10368];
	add.f32 	%f182, %f180, %f181;
	st.shared.f32 	[%r19+18560], %f182;
	ld.shared.f32 	%f183, [%r19+2304];
	ld.shared.f32 	%f184, [%r19+10496];
	add.f32 	%f185, %f183, %f184;
	st.shared.f32 	[%r19+18688], %f185;
	ld.shared.f32 	%f186, [%r19+2432];
	ld.shared.f32 	%f187, [%r19+10624];
	add.f32 	%f188, %f186, %f187;
	st.shared.f32 	[%r19+18816], %f188;
	ld.shared.f32 	%f189, [%r19+2560];
	ld.shared.f32 	%f190, [%r19+10752];
	add.f32 	%f191, %f189, %f190;
	st.shared.f32 	[%r19+18944], %f191;
	ld.shared.f32 	%f192, [%r19+2688];
	ld.shared.f32 	%f193, [%r19+10880];
	add.f32 	%f194, %f192, %f193;
	st.shared.f32 	[%r19+19072], %f194;
	ld.shared.f32 	%f195, [%r19+2816];
	ld.shared.f32 	%f196, [%r19+11008];
	add.f32 	%f197, %f195, %f196;
	st.shared.f32 	[%r19+19200], %f197;
	ld.shared.f32 	%f198, [%r19+2944];
	ld.shared.f32 	%f199, [%r19+11136];
	add.f32 	%f200, %f198, %f199;
	st.shared.f32 	[%r19+19328], %f200;
	ld.shared.f32 	%f201, [%r19+3072];
	ld.shared.f32 	%f202, [%r19+11264];
	add.f32 	%f203, %f201, %f202;
	st.shared.f32 	[%r19+19456], %f203;
	ld.shared.f32 	%f204, [%r19+3200];
	ld.shared.f32 	%f205, [%r19+11392];
	add.f32 	%f206, %f204, %f205;
	st.shared.f32 	[%r19+19584], %f206;
	ld.shared.f32 	%f207, [%r19+3328];
	ld.shared.f32 	%f208, [%r19+11520];
	add.f32 	%f209, %f207, %f208;
	st.shared.f32 	[%r19+19712], %f209;
	ld.shared.f32 	%f210, [%r19+3456];
	ld.shared.f32 	%f211, [%r19+11648];
	add.f32 	%f212, %f210, %f211;
	st.shared.f32 	[%r19+19840], %f212;
	ld.shared.f32 	%f213, [%r19+3584];
	ld.shared.f32 	%f214, [%r19+11776];
	add.f32 	%f215, %f213, %f214;
	st.shared.f32 	[%r19+19968], %f215;
	ld.shared.f32 	%f216, [%r19+3712];
	ld.shared.f32 	%f217, [%r19+11904];
	add.f32 	%f218, %f216, %f217;
	st.shared.f32 	[%r19+20096], %f218;
	ld.shared.f32 	%f219, [%r19+3840];
	ld.shared.f32 	%f220, [%r19+12032];
	add.f32 	%f221, %f219, %f220;
	st.shared.f32 	[%r19+20224], %f221;
	ld.shared.f32 	%f222, [%r19+3968];
	ld.shared.f32 	%f223, [%r19+12160];
	add.f32 	%f224, %f222, %f223;
	st.shared.f32 	[%r19+20352], %f224;
$L__BB0_42:
	add.s32 	%r108, %r24, 8;
	mov.b32 	%r109, 1;
	// begin inline asm
	mbarrier.arrive.shared::cta.b64                             %rd41,  [%r108], %r109;    // 2. 
	// end inline asm
	add.s16 	%rs17, %rs62, 1;
	and.b16  	%rs41, %rs57, 255;
	mul.wide.u16 	%r111, %rs41, 16;
	cvt.u32.u16 	%r112, %rs59;
	// begin inline asm
	mov.u64 %rd42, %globaltimer;
	// end inline asm
	mov.u32 	%r113, _ZZN4ch1146baseline_warp_specialized_two_pipelines_kernelEPKfS1_PfiE8state_cs;
	add.s32 	%r114, %r113, %r111;
	add.s32 	%r28, %r114, 8;
	and.b32  	%r29, %r112, 1;
	mov.b32 	%r171, 0;
$L__BB0_43:
	// begin inline asm
	{
	.reg .pred p;
	mbarrier.try_wait.parity.shared.b64 p, [%r28], %r29;
	selp.b32 %r115, 1, 0, p;
	}
	// end inline asm
	setp.ne.s32 	%p16, %r115, 0;
	@%p16 bra 	$L__BB0_50;
	setp.gt.s32 	%p30, %r171, 15;
	@%p30 bra 	$L__BB0_46;
	add.s32 	%r171, %r171, 1;
	bra.uni 	$L__BB0_43;
$L__BB0_46:
	// begin inline asm
	mov.u64 %rd67, %globaltimer;
	// end inline asm
	sub.s64 	%rd14, %rd67, %rd42;
	setp.lt.s64 	%p31, %rd14, 4000000;
	@%p31 bra 	$L__BB0_48;
	mov.b32 	%r157, 1000000;
	// begin inline asm
	nanosleep.u32 %r157;
	// end inline asm
	bra.uni 	$L__BB0_43;
$L__BB0_48:
	setp.lt.s64 	%p32, %rd14, 40000;
	@%p32 bra 	$L__BB0_43;
	shr.s64 	%rd68, %rd14, 63;
	shr.u64 	%rd69, %rd68, 62;
	add.s64 	%rd70, %rd14, %rd69;
	shr.u64 	%rd71, %rd70, 2;
	cvt.u32.u64 	%r158, %rd71;
	// begin inline asm
	nanosleep.u32 %r158;
	// end inline asm
	bra.uni 	$L__BB0_43;
$L__BB0_50:
	add.s32 	%r119, %r28, -8;
	// begin inline asm
	cp.async.mbarrier.arrive.shared.b64 [%r119];
	// end inline asm
	mov.b32 	%r120, 1;
	// begin inline asm
	mbarrier.arrive.shared::cta.b64                             %rd43,  [%r119], %r120;    // 2. 
	// end inline asm
	add.s16 	%rs18, %rs57, 1;
	and.b16  	%rs42, %rs58, 255;
	mul.wide.u16 	%r122, %rs42, 16;
	shr.u16 	%rs43, %rs59, 1;
	and.b16  	%rs44, %rs43, 1;
	// begin inline asm
	mov.u64 %rd44, %globaltimer;
	// end inline asm
	mov.u32 	%r123, _ZZN4ch1146baseline_warp_specialized_two_pipelines_kernelEPKfS1_PfiE8state_cs;
	add.s32 	%r32, %r123, %r122;
	cvt.u32.u16 	%r33, %rs44;
	mov.b32 	%r172, 0;
$L__BB0_51:
	// begin inline asm
	{
	.reg .pred p;
	mbarrier.try_wait.parity.shared.b64 p, [%r32], %r33;
	selp.b32 %r124, 1, 0, p;
	}
	// end inline asm
	setp.ne.s32 	%p17, %r124, 0;
	@%p17 bra 	$L__BB0_58;
	setp.gt.s32 	%p27, %r172, 15;
	@%p27 bra 	$L__BB0_54;
	add.s32 	%r172, %r172, 1;
	bra.uni 	$L__BB0_51;
$L__BB0_54:
	// begin inline asm
	mov.u64 %rd62, %globaltimer;
	// end inline asm
	sub.s64 	%rd16, %rd62, %rd44;
	setp.lt.s64 	%p28, %rd16, 4000000;
	@%p28 bra 	$L__BB0_56;
	mov.b32 	%r155, 1000000;
	// begin inline asm
	nanosleep.u32 %r155;
	// end inline asm
	bra.uni 	$L__BB0_51;
$L__BB0_56:
	setp.lt.s64 	%p29, %rd16, 40000;
	@%p29 bra 	$L__BB0_51;
	shr.s64 	%rd63, %rd16, 63;
	shr.u64 	%rd64, %rd63, 62;
	add.s64 	%rd65, %rd16, %rd64;
	shr.u64 	%rd66, %rd65, 2;
	cvt.u32.u64 	%r156, %rd66;
	// begin inline asm
	nanosleep.u32 %r156;
	// end inline asm
	bra.uni 	$L__BB0_51;
$L__BB0_58:
	setp.ne.s32 	%p18, %r4, 2;
	@%p18 bra 	$L__BB0_60;
	mul.wide.u32 	%rd45, %r167, 1024;
	or.b64  	%rd46, %rd45, %rd7;
	ld.shared.f32 	%f225, [%r19+16384];
	shl.b64 	%rd47, %rd46, 2;
	add.s64 	%rd48, %rd8, %rd47;
	st.global.f32 	[%rd48], %f225;
	ld.shared.f32 	%f226, [%r19+16512];
	st.global.f32 	[%rd48+128], %f226;
	ld.shared.f32 	%f227, [%r19+16640];
	st.global.f32 	[%rd48+256], %f227;
	ld.shared.f32 	%f228, [%r19+16768];
	st.global.f32 	[%rd48+384], %f228;
	ld.shared.f32 	%f229, [%r19+16896];
	st.global.f32 	[%rd48+512], %f229;
	ld.shared.f32 	%f230, [%r19+17024];
	st.global.f32 	[%rd48+640], %f230;
	ld.shared.f32 	%f231, [%r19+17152];
	st.global.f32 	[%rd48+768], %f231;
	ld.shared.f32 	%f232, [%r19+17280];
	st.global.f32 	[%rd48+896], %f232;
	ld.shared.f32 	%f233, [%r19+17408];
	st.global.f32 	[%rd48+1024], %f233;
	ld.shared.f32 	%f234, [%r19+17536];
	st.global.f32 	[%rd48+1152], %f234;
	ld.shared.f32 	%f235, [%r19+17664];
	st.global.f32 	[%rd48+1280], %f235;
	ld.shared.f32 	%f236, [%r19+17792];
	st.global.f32 	[%rd48+1408], %f236;
	ld.shared.f32 	%f237, [%r19+17920];
	st.global.f32 	[%rd48+1536], %f237;
	ld.shared.f32 	%f238, [%r19+18048];
	st.global.f32 	[%rd48+1664], %f238;
	ld.shared.f32 	%f239, [%r19+18176];
	st.global.f32 	[%rd48+1792], %f239;
	ld.shared.f32 	%f240, [%r19+18304];
	st.global.f32 	[%rd48+1920], %f240;
	ld.shared.f32 	%f241, [%r19+18432];
	st.global.f32 	[%rd48+2048], %f241;
	ld.shared.f32 	%f242, [%r19+18560];
	st.global.f32 	[%rd48+2176], %f242;
	ld.shared.f32 	%f243, [%r19+18688];
	st.global.f32 	[%rd48+2304], %f243;
	ld.shared.f32 	%f244, [%r19+18816];
	st.global.f32 	[%rd48+2432], %f244;
	ld.shared.f32 	%f245, [%r19+18944];
	st.global.f32 	[%rd48+2560], %f245;
	ld.shared.f32 	%f246, [%r19+19072];
	st.global.f32 	[%rd48+2688], %f246;
	ld.shared.f32 	%f247, [%r19+19200];
	st.global.f32 	[%rd48+2816], %f247;
	ld.shared.f32 	%f248, [%r19+19328];
	st.global.f32 	[%rd48+2944], %f248;
	ld.shared.f32 	%f249, [%r19+19456];
	st.global.f32 	[%rd48+3072], %f249;
	ld.shared.f32 	%f250, [%r19+19584];
	st.global.f32 	[%rd48+3200], %f250;
	ld.shared.f32 	%f251, [%r19+19712];
	st.global.f32 	[%rd48+3328], %f251;
	ld.shared.f32 	%f252, [%r19+19840];
	st.global.f32 	[%rd48+3456], %f252;
	ld.shared.f32 	%f253, [%r19+19968];
	st.global.f32 	[%rd48+3584], %f253;
	ld.shared.f32 	%f254, [%r19+20096];
	st.global.f32 	[%rd48+3712], %f254;
	ld.shared.f32 	%f255, [%r19+20224];
	st.global.f32 	[%rd48+3840], %f255;
	ld.shared.f32 	%f256, [%r19+20352];
	st.global.f32 	[%rd48+3968], %f256;
$L__BB0_60:
	and.b16  	%rs45, %rs18, 255;
	setp.eq.s16 	%p19, %rs45, 2;
	selp.u16 	%rs46, 1, 0, %p19;
	xor.b16  	%rs47, %rs59, %rs46;
	and.b16  	%rs48, %rs17, 255;
	setp.eq.s16 	%p20, %rs48, 2;
	add.s32 	%r127, %r32, 8;
	mov.b32 	%r128, 1;
	// begin inline asm
	mbarrier.arrive.shared::cta.b64                             %rd49,  [%r127], %r128;    // 2. 
	// end inline asm
	add.s16 	%rs49, %rs58, 1;
	and.b16  	%rs50, %rs49, 255;
	setp.eq.s16 	%p21, %rs50, 2;
	xor.b16  	%rs51, %rs47, 2;
	selp.b16 	%rs59, %rs51, %rs47, %p21;
	selp.b16 	%rs58, 0, %rs49, %p21;
	barrier.sync 	0;
	sub.s32 	%r167, %r18, %r6;
	add.s32 	%r168, %r168, 1;
	setp.lt.s32 	%p22, %r167, %r40;
	xor.b16  	%rs52, %rs64, 2;
	selp.b16 	%rs64, %rs52, %rs64, %p20;
	selp.b16 	%rs62, 0, %rs17, %p20;
	selp.b16 	%rs57, 0, %rs18, %p19;
	@%p22 bra 	$L__BB0_20;
$L__BB0_61:
	// begin inline asm
	activemask.b32 %r129;
	// end inline asm
	mov.u32 	%r131, _ZZN4ch1146baseline_warp_specialized_two_pipelines_kernelEPKfS1_PfiE8state_cs;
	cvt.u64.u32 	%rd50, %r131;
	cvta.shared.u64 	%rd51, %rd50;
	add.s64 	%rd52, %rd51, 32;
	match.any.sync.b64 	%r38, %rd52, %r129;
	brev.b32 	%r132, %r38;
	bfind.shiftamt.u32 	%r133, %r132;
	// begin inline asm
	mov.u32 %r130, %laneid;
	// end inline asm
	setp.ne.s32 	%p23, %r130, %r133;
	@%p23 bra 	$L__BB0_64;
	popc.b32 	%r136, %r38;
	neg.s32 	%r135, %r136;
	// begin inline asm
	fence.sc.cta;
	// end inline asm
	cvta.shared.u64 	%rd55, %rd50;
	add.s64 	%rd53, %rd55, 32;
	// begin inline asm
	atom.add.acquire.cta.u32 %r134,[%rd53],%r135;
	// end inline asm
	setp.ne.s32 	%p24, %r134, %r136;
	@%p24 bra 	$L__BB0_64;
	// begin inline asm
	mbarrier.inval.shared.b64 [%r131];
	// end inline asm
	add.s32 	%r139, %r131, 8;
	// begin inline asm
	mbarrier.inval.shared.b64 [%r139];
	// end inline asm
	add.s32 	%r140, %r131, 16;
	// begin inline asm
	mbarrier.inval.shared.b64 [%r140];
	// end inline asm
	add.s32 	%r141, %r131, 24;
	// begin inline asm
	mbarrier.inval.shared.b64 [%r141];
	// end inline asm
$L__BB0_64:
	// begin inline asm
	activemask.b32 %r142;
	// end inline asm
	mov.u32 	%r144, _ZZN4ch1146baseline_warp_specialized_two_pipelines_kernelEPKfS1_PfiE8state_lc;
	cvt.u64.u32 	%rd56, %r144;
	cvta.shared.u64 	%rd57, %rd56;
	add.s64 	%rd58, %rd57, 32;
	match.any.sync.b64 	%r39, %rd58, %r142;
	brev.b32 	%r145, %r39;
	bfind.shiftamt.u32 	%r146, %r145;
	// begin inline asm
	mov.u32 %r143, %laneid;
	// end inline asm
	setp.ne.s32 	%p25, %r143, %r146;
	@%p25 bra 	$L__BB0_67;
	popc.b32 	%r149, %r39;
	neg.s32 	%r148, %r149;
	// begin inline asm
	fence.sc.cta;
	// end inline asm
	cvta.shared.u64 	%rd61, %rd56;
	add.s64 	%rd59, %rd61, 32;
	// begin inline asm
	atom.add.acquire.cta.u32 %r147,[%rd59],%r148;
	// end inline asm
	setp.ne.s32 	%p26, %r147, %r149;
	@%p26 bra 	$L__BB0_67;
	// begin inline asm
	mbarrier.inval.shared.b64 [%r144];
	// end inline asm
	add.s32 	%r152, %r144, 8;
	// begin inline asm
	mbarrier.inval.shared.b64 [%r152];
	// end inline asm
	add.s32 	%r153, %r144, 16;
	// begin inline asm
	mbarrier.inval.shared.b64 [%r153];
	// end inline asm
	add.s32 	%r154, %r144, 24;
	// begin inline asm
	mbarrier.inval.shared.b64 [%r154];
	// end inline asm
$L__BB0_67:
	ret;

}


// ===== COMPILED SASS (sm_100) =====

	.target	sm_100

	.elftype	@"ET_EXEC"


//--------------------- .note.nv.tkinfo           --------------------------
	.section	.note.nv.tkinfo,"",@"SHT_NOTE"
	.sectionflags	@"SHF_NOTE_NV_TKINFO"
	.tkinfo
        /*0018*/ 	.word	0x00000002
        /*0030*/ 	.string	""
        /*0030*/ 	.string	"ptxas"
        /*0030*/ 	.string	"Cuda compilation tools, release 13.0, V13.0.88"
        /*0030*/ 	.string	"Build cuda_13.0.r13.0/compiler.36424714_0"
        /*0030*/ 	.string	"-arch sm_100 -m 64 "



//--------------------- .note.nv.cuinfo           --------------------------
	.section	.note.nv.cuinfo,"",@"SHT_NOTE"
	.sectionflags	@"SHF_NOTE_NV_CUINFO"
        /*0018*/ 	.short	0x0002
        /*001a*/ 	.short	0x0064
        /*001c*/ 	.short	0x0082
	.zero		2


//--------------------- .nv.info                  --------------------------
	.section	.nv.info,"",@"SHT_CUDA_INFO"
	.align	4


	//----- nvinfo : EIATTR_REGCOUNT
	.align		4
        /*0000*/ 	.byte	0x04, 0x2f
        /*0002*/ 	.short	(.L_1 - .L_0)
	.align		4
.L_0:
        /*0004*/ 	.word	index@(_ZN4ch1146baseline_warp_specialized_two_pipelines_kernelEPKfS1_Pfi)
        /*0008*/ 	.word	0x00000020


	//----- nvinfo : EIATTR_FRAME_SIZE
	.align		4
.L_1:
        /*000c*/ 	.byte	0x04, 0x11
        /*000e*/ 	.short	(.L_3 - .L_2)
	.align		4
.L_2:
        /*0010*/ 	.word	index@(_ZN4ch1146baseline_warp_specialized_two_pipelines_kernelEPKfS1_Pfi)
        /*0014*/ 	.word	0x00000000


	//----- nvinfo : EIATTR_MIN_STACK_SIZE
	.align		4
.L_3:
        /*0018*/ 	.byte	0x04, 0x12
        /*001a*/ 	.short	(.L_5 - .L_4)
	.align		4
.L_4:
        /*001c*/ 	.word	index@(_ZN4ch1146baseline_warp_specialized_two_pipelines_kernelEPKfS1_Pfi)
        /*0020*/ 	.word	0x00000000
.L_5:


//--------------------- .nv.compat                --------------------------
	.section	.nv.compat,"",@"SHT_CUDA_COMPAT_INFO"
	.align	4
        /*0000*/ 	.byte	0x02, 0x09, 0x00, 0x00, 0x02, 0x02, 0x01, 0x00, 0x02, 0x05, 0x05, 0x00, 0x03, 0x07, 0x01, 0x01
        /*0010*/ 	.byte	0x02, 0x03, 0x00, 0x00, 0x02, 0x06, 0x01, 0x00, 0x04, 0x0b, 0x08, 0x00, 0x09, 0x00, 0x00, 0x00
        /*0020*/ 	.byte	0x00, 0x00, 0x00, 0x00


//--------------------- .nv.info._ZN4ch1146baseline_warp_specialized_two_pipelines_kernelEPKfS1_Pfi --------------------------
	.section	.nv.info._ZN4ch1146baseline_warp_specialized_two_pipelines_kernelEPKfS1_Pfi,"",@"SHT_CUDA_INFO"
	.sectionflags	@""
	.align	4


	//----- nvinfo : EIATTR_CUDA_API_VERSION
	.align		4
        /*0000*/ 	.byte	0x04, 0x37
        /*0002*/ 	.short	(.L_7 - .L_6)
.L_6:
        /*0004*/ 	.word	0x00000082


	//----- nvinfo : EIATTR_KPARAM_INFO
	.align		4
.L_7:
        /*0008*/ 	.byte	0x04, 0x17
        /*000a*/ 	.short	(.L_9 - .L_8)
.L_8:
        /*000c*/ 	.word	0x00000000
        /*0010*/ 	.short	0x0003
        /*0012*/ 	.short	0x0018
        /*0014*/ 	.byte	0x00, 0xf0, 0x11, 0x00


	//----- nvinfo : EIATTR_KPARAM_INFO
	.align		4
.L_9:
        /*0018*/ 	.byte	0x04, 0x17
        /*001a*/ 	.short	(.L_11 - .L_10)
.L_10:
        /*001c*/ 	.word	0x00000000
        /*0020*/ 	.short	0x0002
        /*0022*/ 	.short	0x0010
        /*0024*/ 	.byte	0x00, 0xf5, 0x21, 0x00


	//----- nvinfo : EIATTR_KPARAM_INFO
	.align		4
.L_11:
        /*0028*/ 	.byte	0x04, 0x17
        /*002a*/ 	.short	(.L_13 - .L_12)
.L_12:
        /*002c*/ 	.word	0x00000000
        /*0030*/ 	.short	0x0001
        /*0032*/ 	.short	0x0008
        /*0034*/ 	.byte	0x00, 0xf5, 0x21, 0x00


	//----- nvinfo : EIATTR_KPARAM_INFO
	.align		4
.L_13:
        /*0038*/ 	.byte	0x04, 0x17
        /*003a*/ 	.short	(.L_15 - .L_14)
.L_14:
        /*003c*/ 	.word	0x00000000
        /*0040*/ 	.short	0x0000
        /*0042*/ 	.short	0x0000
        /*0044*/ 	.byte	0x00, 0xf5, 0x21, 0x00


	//----- nvinfo : EIATTR_SPARSE_MMA_MASK
	.align		4
.L_15:
        /*0048*/ 	.byte	0x03, 0x50
        /*004a*/ 	.short	0x0000


	//----- nvinfo : EIATTR_MAXREG_COUNT
	.align		4
        /*004c*/ 	.byte	0x03, 0x1b
        /*004e*/ 	.short	0x00ff


	//----- nvinfo : EIATTR_NUM_BARRIERS
	.align		4
        /*0050*/ 	.byte	0x02, 0x4c
        /*0052*/ 	.byte	0x01
	.zero		1


	//----- nvinfo : EIATTR_MERCURY_ISA_VERSION
	.align		4
        /*0054*/ 	.byte	0x03, 0x5f
        /*0056*/ 	.short	0x0101


	//----- nvinfo : EIATTR_COOP_GROUP_MASK_REGIDS
	.align		4
        /*0058*/ 	.byte	0x04, 0x29
        /*005a*/ 	.short	(.L_17 - .L_16)


	//   ....[0]....
.L_16:
        /*005c*/ 	.word	0xffffffff


	//   ....[1]....
        /*0060*/ 	.word	0xffffffff


	//   ....[2]....
        /*0064*/ 	.word	0xffffffff


	//   ....[3]....
        /*0068*/ 	.word	0x0500000b


	//   ....[4]....
        /*006c*/ 	.word	0x05000005


	//----- nvinfo : EIATTR_COOP_GROUP_INSTR_OFFSETS
	.align		4
.L_17:
        /*0070*/ 	.byte	0x04, 0x28
        /*0072*/ 	.short	(.L_19 - .L_18)


	//   ....[0]....
.L_18:
        /*0074*/ 	.word	0x00000260


	//   ....[1]....
        /*0078*/ 	.word	0x00000440


	//   ....[2]....
        /*007c*/ 	.word	0x00003320


	//   ....[3]....
        /*0080*/ 	.word	0x000034d0


	//   ....[4]....
        /*0084*/ 	.word	0x000035e0


	//----- nvinfo : EIATTR_VRC_CTA_INIT_COUNT
	.align		4
.L_19:
        /*0088*/ 	.byte	0x02, 0x4a
	.zero		1
	.zero		1


	//----- nvinfo : EIATTR_MBARRIER_INSTR_OFFSETS
	.align		4
        /*008c*/ 	.byte	0x04, 0x39
        /*008e*/ 	.short	(.L_21 - .L_20)


	//   ....[0]....
.L_20:
        /*0090*/ 	.word	0x000001f0
        /*0094*/ 	.word	0x000000ff
        /*0098*/ 	.word	0x00000008
        /*009c*/ 	.short	0x0100
        /*009e*/ 	.byte	0x07
	.zero		1


	//   ....[1]....
        /*00a0*/ 	.word	0x00000200
        /*00a4*/ 	.word	0x000000ff
        /*00a8*/ 	.word	0x00000000
        /*00ac*/ 	.short	0x0100
        /*00ae*/ 	.byte	0x07
	.zero		1


	//   ....[2]....
        /*00b0*/ 	.word	0x00000210
        /*00b4*/ 	.word	0x000000ff
        /*00b8*/ 	.word	0x00000018
        /*00bc*/ 	.short	0x0100
        /*00be*/ 	.byte	0x07
	.zero		1


	//   ....[3]....
        /*00c0*/ 	.word	0x00000220
        /*00c4*/ 	.word	0x000000ff
        /*00c8*/ 	.word	0x00000010
        /*00cc*/ 	.short	0x0100
        /*00ce*/ 	.byte	0x07
	.zero		1


	//   ....[4]....
        /*00d0*/ 	.word	0x00000370
        /*00d4*/ 	.word	0x000000ff
        /*00d8*/ 	.word	0x00000008
        /*00dc*/ 	.short	0x0100
        /*00de*/ 	.byte	0x07
	.zero		1


	//   ....[5]....
        /*00e0*/ 	.word	0x00000380
        /*00e4*/ 	.word	0x000000ff
        /*00e8*/ 	.word	0x00000000
        /*00ec*/ 	.short	0x0100
        /*00ee*/ 	.byte	0x07
	.zero		1


	//   ....[6]....
        /*00f0*/ 	.word	0x00000390
        /*00f4*/ 	.word	0x000000ff
        /*00f8*/ 	.word	0x00000018
        /*00fc*/ 	.short	0x0100
        /*00fe*/ 	.byte	0x07
	.zero		1


	//   ....[7]....
        /*0100*/ 	.word	0x000003a0
        /*0104*/ 	.word	0x000000ff
        /*0108*/ 	.word	0x00000010
        /*010c*/ 	.short	0x0100
        /*010e*/ 	.byte	0x07
	.zero		1


	//   ....[8]....
        /*0110*/ 	.word	0x000005a0
        /*0114*/ 	.word	0x000000ff
        /*0118*/ 	.word	0x00000008
        /*011c*/ 	.short	0x010a
        /*011e*/ 	.byte	0x06
	.zero		1


	//   ....[9]....
        /*0120*/ 	.word	0x00000720
        /*0124*/ 	.word	0x000000ff
        /*0128*/ 	.word	0x00000008
        /*012c*/ 	.short	0x010a
        /*012e*/ 	.byte	0x06
	.zero		1


	//   ....[10]....
        /*0130*/ 	.word	0x00001060
        /*0134*/ 	.word	0x000000ff
        /*0138*/ 	.word	0x00000000
        /*013c*/ 	.short	0x0107
        /*013e*/ 	.byte	0x06
	.zero		1


	//   ....[11]....
        /*0140*/ 	.word	0x000010b0
        /*0144*/ 	.word	0x000000ff
        /*0148*/ 	.word	0x00000000
        /*014c*/ 	.short	0x0101
        /*014e*/ 	.byte	0x06
	.zero		1


	//   ....[12]....
        /*0150*/ 	.word	0x00001320
        /*0154*/ 	.word	0x000000ff
        /*0158*/ 	.word	0x00000008
        /*015c*/ 	.short	0x010a
        /*015e*/ 	.byte	0x06
	.zero		1


	//   ....[13]....
        /*0160*/ 	.word	0x000014a0
        /*0164*/ 	.word	0x000000ff
        /*0168*/ 	.word	0x00000008
        /*016c*/ 	.short	0x010a
        /*016e*/ 	.byte	0x06
	.zero		1


	//   ....[14]....
        /*0170*/ 	.word	0x00001d90
        /*0174*/ 	.word	0x000000ff
        /*0178*/ 	.word	0x00000000
        /*017c*/ 	.short	0x0107
        /*017e*/ 	.byte	0x06
	.zero		1


	//   ....[15]....
        /*0180*/ 	.word	0x00001de0
        /*0184*/ 	.word	0x000000ff
        /*0188*/ 	.word	0x00000000
        /*018c*/ 	.short	0x0101
        /*018e*/ 	.byte	0x06
	.zero		1


	//   ....[16]....
        /*0190*/ 	.word	0x00001ef0
        /*0194*/ 	.word	0x00000011
        /*0198*/ 	.word	0x00000000
        /*019c*/ 	.short	0x010a
        /*019e*/ 	.byte	0xff
	.zero		1


	//   ....[17]....
        /*01a0*/ 	.word	0x00002070
        /*01a4*/ 	.word	0x00000011
        /*01a8*/ 	.word	0x00000000
        /*01ac*/ 	.short	0x010a
        /*01ae*/ 	.byte	0xff
	.zero		1


	//   ....[18]....
        /*01b0*/ 	.word	0x000028d0
        /*01b4*/ 	.word	0x00000011
        /*01b8*/ 	.word	0x00000008
        /*01bc*/ 	.short	0x0101
        /*01be*/ 	.byte	0xff
	.zero		1


	//   ....[19]....
        /*01c0*/ 	.word	0x00002990
        /*01c4*/ 	.word	0x000000ff
        /*01c8*/ 	.word	0x00000008
        /*01cc*/ 	.short	0x010a
        /*01ce*/ 	.byte	0x06
	.zero		1


	//   ....[20]....
        /*01d0*/ 	.word	0x00002b10
        /*01d4*/ 	.word	0x000000ff
        /*01d8*/ 	.word	0x00000008
        /*01dc*/ 	.short	0x010a
        /*01de*/ 	.byte	0x06
	.zero		1


	//   ....[21]....
        /*01e0*/ 	.word	0x00002b30
        /*01e4*/ 	.word	0x000000ff
        /*01e8*/ 	.word	0x00000000
        /*01ec*/ 	.short	0x0107
        /*01ee*/ 	.byte	0x06
	.zero		1


	//   ....[22]....
        /*01f0*/ 	.word	0x00002b70
        /*01f4*/ 	.word	0x000000ff
        /*01f8*/ 	.word	0x00000000
        /*01fc*/ 	.short	0x0101
        /*01fe*/ 	.byte	0x06
	.zero		1


	//   ....[23]....
        /*0200*/ 	.word	0x00002c40
        /*0204*/ 	.word	0x00000011
        /*0208*/ 	.word	0x00000000
        /*020c*/ 	.short	0x010a
        /*020e*/ 	.byte	0xff
	.zero		1


	//   ....[24]....
        /*0210*/ 	.word	0x00002dc0
        /*0214*/ 	.word	0x00000011
        /*0218*/ 	.word	0x00000000
        /*021c*/ 	.short	0x010a
        /*021e*/ 	.byte	0xff
	.zero		1


	//   ....[25]....
        /*0220*/ 	.word	0x000032d0
        /*0224*/ 	.word	0x00000011
        /*0228*/ 	.word	0x00000008
        /*022c*/ 	.short	0x0101
        /*022e*/ 	.byte	0xff
	.zero		1


	//   ....[26]....
        /*0230*/ 	.word	0x00003580
        /*0234*/ 	.word	0x0000000a
        /*0238*/ 	.word	0x00000000
        /*023c*/ 	.short	0x0108
        /*023e*/ 	.byte	0xff
	.zero		1


	//   ....[27]....
        /*0240*/ 	.word	0x00003590
        /*0244*/ 	.word	0x0000000a
        /*0248*/ 	.word	0x00000008
        /*024c*/ 	.short	0x0108
        /*024e*/ 	.byte	0xff
	.zero		1


	//   ....[28]....
        /*0250*/ 	.word	0x000035a0
        /*0254*/ 	.word	0x0000000a
        /*0258*/ 	.word	0x00000010
        /*025c*/ 	.short	0x0108
        /*025e*/ 	.byte	0xff
	.zero		1


	//   ....[29]....
        /*0260*/ 	.word	0x000035b0
        /*0264*/ 	.word	0x0000000a
        /*0268*/ 	.word	0x00000018
        /*026c*/ 	.short	0x0108
        /*026e*/ 	.byte	0xff
	.zero		1


	//   ....[30]....
        /*0270*/ 	.word	0x000036a0
        /*0274*/ 	.word	0x0000000c
        /*0278*/ 	.word	0x00000000
        /*027c*/ 	.short	0x0108
        /*027e*/ 	.byte	0xff
	.zero		1


	//   ....[31]....
        /*0280*/ 	.word	0x000036b0
        /*0284*/ 	.word	0x0000000c
        /*0288*/ 	.word	0x00000008
        /*028c*/ 	.short	0x0108
        /*028e*/ 	.byte	0xff
	.zero		1


	//   ....[32]....
        /*0290*/ 	.word	0x000036c0
        /*0294*/ 	.word	0x0000000c
        /*0298*/ 	.word	0x00000010
        /*029c*/ 	.short	0x0108
        /*029e*/ 	.byte	0xff
	.zero		1


	//   ....[33]....
        /*02a0*/ 	.word	0x000036d0
        /*02a4*/ 	.word	0x0000000c
        /*02a8*/ 	.word	0x00000018
        /*02ac*/ 	.short	0x0108
        /*02ae*/ 	.byte	0xff
	.zero		1


	//----- nvinfo : EIATTR_NUM_MBARRIERS
	.align		4
.L_21:
        /*02b0*/ 	.byte	0x03, 0x38
        /*02b2*/ 	.short	0x0008


	//----- nvinfo : EIATTR_EXIT_INSTR_OFFSETS
	.align		4
        /*02b4*/ 	.byte	0x04, 0x1c
        /*02b6*/ 	.short	(.L_23 - .L_22)


	//   ....[0]....
.L_22:
        /*02b8*/ 	.word	0x00003620


	//   ....[1]....
        /*02bc*/ 	.word	0x00003690


	//   ....[2]....
        /*02c0*/ 	.word	0x000036e0


	//----- nvinfo : EIATTR_CRS_STACK_SIZE
	.align		4
.L_23:
        /*02c4*/ 	.byte	0x04, 0x1e
        /*02c6*/ 	.short	(.L_25 - .L_24)
.L_24:
        /*02c8*/ 	.word	0x00000000


	//----- nvinfo : EIATTR_CBANK_PARAM_SIZE
	.align		4
.L_25:
        /*02cc*/ 	.byte	0x03, 0x19
        /*02ce*/ 	.short	0x001c


	//----- nvinfo : EIATTR_PARAM_CBANK
	.align		4
        /*02d0*/ 	.byte	0x04, 0x0a
        /*02d2*/ 	.short	(.L_27 - .L_26)
	.align		4
.L_26:
        /*02d4*/ 	.word	index@(.nv.constant0._ZN4ch1146baseline_warp_specialized_two_pipelines_kernelEPKfS1_Pfi)
        /*02d8*/ 	.short	0x0380
        /*02da*/ 	.short	0x001c


	//----- nvinfo : EIATTR_SW_WAR
	.align		4
.L_27:
        /*02dc*/ 	.byte	0x04, 0x36
        /*02de*/ 	.short	(.L_29 - .L_28)
.L_28:
        /*02e0*/ 	.word	0x00000008
.L_29:


//--------------------- .nv.callgraph             --------------------------
	.section	.nv.callgraph,"",@"SHT_CUDA_CALLGRAPH"
	.align	4
	.sectionentsize	8
	.align		4
        /*0000*/ 	.word	0x00000000
	.align		4
        /*0004*/ 	.word	0xffffffff
	.align		4
        /*0008*/ 	.word	0x00000000
	.align		4
        /*000c*/ 	.word	0xfffffffe
	.align		4
        /*0010*/ 	.word	0x00000000
	.align		4
        /*0014*/ 	.word	0xfffffffd
	.align		4
        /*0018*/ 	.word	0x00000000
	.align		4
        /*001c*/ 	.word	0xfffffffc


//--------------------- .text._ZN4ch1146baseline_warp_specialized_two_pipelines_kernelEPKfS1_Pfi --------------------------
	.section	.text._ZN4ch1146baseline_warp_specialized_two_pipelines_kernelEPKfS1_Pfi,"ax",@progbits
	.align	128
        .global         _ZN4ch1146baseline_warp_specialized_two_pipelines_kernelEPKfS1_Pfi
        .type           _ZN4ch1146baseline_warp_specialized_two_pipelines_kernelEPKfS1_Pfi,@function
        .size           _ZN4ch1146baseline_warp_specialized_two_pipelines_kernelEPKfS1_Pfi,(.L_x_40 - _ZN4ch1146baseline_warp_specialized_two_pipelines_kernelEPKfS1_Pfi)
        .other          _ZN4ch1146baseline_warp_specialized_two_pipelines_kernelEPKfS1_Pfi,@"STO_CUDA_ENTRY STV_DEFAULT"
_ZN4ch1146baseline_warp_specialized_two_pipelines_kernelEPKfS1_Pfi:
.text._ZN4ch1146baseline_warp_specialized_two_pipelines_kernelEPKfS1_Pfi:
[----:B------:R-:W-:Y:S01]  /*0000*/  LDC R1, c[0x0][0x37c] ;  /* 0x0000df00ff017b82 */ /* 0x000fe20000000800 */
[----:B------:R-:W0:Y:S01]  /*0010*/  S2R R2, SR_TID.Y ;  /* 0x0000000000027919 */ /* 0x000e220000002200 */
[----:B------:R-:W1:Y:S01]  /*0020*/  LDCU UR4, c[0x0][0x360] ;  /* 0x00006c00ff0477ac */ /* 0x000e620008000800 */
[----:B------:R-:W-:Y:S01]  /*0030*/  BSSY.RECONVERGENT B0, `(.L_x_0) ;  /* 0x0000022000007945 */ /* 0x000fe20003800200 */
[----:B------:R-:W0:Y:S01]  /*0040*/  S2R R3, SR_TID.Z ;  /* 0x0000000000037919 */ /* 0x000e220000002300 */
[----:B------:R-:W0:Y:S01]  /*0050*/  LDCU UR5, c[0x0][0x364] ;  /* 0x00006c80ff0577ac */ /* 0x000e220008000800 */
[----:B------:R-:W2:Y:S01]  /*0060*/  S2R R0, SR_TID.X ;  /* 0x0000000000007919 */ /* 0x000ea20000002100 */
[----:B------:R-:W3:Y:S01]  /*0070*/  LDCU UR6, c[0x0][0x368] ;  /* 0x00006d00ff0677ac */ /* 0x000ee20008000800 */
[----:B------:R-:W4:Y:S01]  /*0080*/  LDC R7, c[0x0][0x370] ;  /* 0x0000dc00ff077b82 */ /* 0x000f220000000800 */
[----:B------:R-:W2:Y:S01]  /*0090*/  S2R R6, SR_CTAID.X ;  /* 0x0000000000067919 */ /* 0x000ea20000002500 */
[----:B------:R-:W0:Y:S02]  /*00a0*/  LDCU.64 UR10, c[0x0][0x358] ;  /* 0x00006b00ff0a77ac */ /* 0x000e240008000a00 */
[----:B0-----:R-:W-:-:S04]  /*00b0*/  IMAD R2, R3, UR5, R2 ;  /* 0x0000000503027c24 */ /* 0x001fc8000f8e0202 */
[----:B-1----:R-:W-:Y:S01]  /*00c0*/  IMAD R3, R2, UR4, RZ ;  /* 0x0000000402037c24 */ /* 0x002fe2000f8e02ff */
[----:B------:R-:W-:-:S04]  /*00d0*/  UIMAD UR4, UR4, UR5, URZ ;  /* 0x00000005040472a4 */ /* 0x000fc8000f8e02ff */
[----:B--2---:R-:W-:Y:S01]  /*00e0*/  LOP3.LUT P0, R3, R3, RZ, R0, 0xfa, !PT ;  /* 0x000000ff03037212 */ /* 0x004fe2000780fa00 */
[----:B---3--:R-:W-:-:S03]  /*00f0*/  UIMAD UR6, UR4, UR6, URZ ;  /* 0x00000006040672a4 */ /* 0x008fc6000f8e02ff */
[----:B------:R-:W-:-:S09]  /*0100*/  ISETP.NE.AND P1, PT, R3, RZ, PT ;  /* 0x000000ff0300720c */ /* 0x000fd20003f25270 */
[----:B----4-:R-:W-:Y:S05]  /*0110*/  @P0 BRA `(.L_x_1) ;  /* 0x00000000004c0947 */ /* 0x010fea0003800000 */
[----:B------:R-:W0:Y:S01]  /*0120*/  S2UR UR7, SR_CgaCtaId ;  /* 0x00000000000779c3 */ /* 0x000e220000008800 */
[----:B------:R-:W-:Y:S01]  /*0130*/  UMOV UR4, 0x400 ;  /* 0x0000040000047882 */ /* 0x000fe20000000000 */
[----:B------:R-:W-:-:S04]  /*0140*/  UIADD3 UR12, UPT, UPT, -UR6, 0x100000, URZ ;  /* 0x00100000060c7890 */ /* 0x000fc8000fffe1ff */
[----:B------:R-:W-:Y:S02]  /*0150*/  USHF.L.U32 UR13, UR12, 0xb, URZ ;  /* 0x0000000b0c0d7899 */ /* 0x000fe400080006ff */
[----:B------:R-:W-:Y:S01]  /*0160*/  USHF.L.U32 UR12, UR12, 0x1, URZ ;  /* 0x000000010c0c7899 */ /* 0x000fe200080006ff */
[----:B------:R-:W-:Y:S01]  /*0170*/  IMAD.U32 R5, RZ, RZ, UR6 ;  /* 0x00000006ff057e24 */ /* 0x000fe2000f8e00ff */
[----:B------:R-:W1:Y:S01]  /*0180*/  S2UR UR8, SR_SWINHI ;  /* 0x00000000000879c3 */ /* 0x000e620000002f00 */
[----:B0-----:R-:W-:-:S07]  /*0190*/  ULEA UR7, UR7, UR4, 0x18 ;  /* 0x0000000407077291 */ /* 0x001fce000f8ec0ff */
[----:B------:R-:W-:Y:S01]  /*01a0*/  UMOV UR4, UR7 ;  /* 0x0000000700047c82 */ /* 0x000fe20008000000 */
[----:B-1----:R-:W-:Y:S01]  /*01b0*/  UMOV UR5, UR8 ;  /* 0x0000000800057c82 */ /* 0x002fe20008000000 */
[----:B------:R-:W-:Y:S02]  /*01c0*/  IMAD.U32 R2, RZ, RZ, UR4 ;  /* 0x00000004ff027e24 */ /* 0x000fe4000f8e00ff */
[----:B------:R-:W-:Y:S01]  /*01d0*/  IMAD.U32 R3, RZ, RZ, UR5 ;  /* 0x00000005ff037e24 */ /* 0x000fe2000f8e00ff */
[----:B------:R-:W0:Y:S02]  /*01e0*/  FENCE.VIEW.ASYNC.S ;  /* 0x00000000000073c6 */ /* 0x000e240000000000 */
[----:B0-----:R0:W1:Y:S01]  /*01f0*/  SYNCS.EXCH.64 URZ, [UR7+0x8], UR12 ;  /* 0x0000080c07ff75b2 */ /* 0x0010620008000100 */
[----:B------:R0:W1:Y:S01]  /*0200*/  SYNCS.EXCH.64 URZ, [UR7], UR12 ;  /* 0x0000000c07ff75b2 */ /* 0x0000620008000100 */
[----:B------:R0:W1:Y:S01]  /*0210*/  SYNCS.EXCH.64 URZ, [UR7+0x18], UR12 ;  /* 0x0000180c07ff75b2 */ /* 0x0000620008000100 */
[----:B------:R0:W1:Y:S02]  /*0220*/  SYNCS.EXCH.64 URZ, [UR7+0x10], UR12 ;  /* 0x0000100c07ff75b2 */ /* 0x0000640008000100 */
[----:B-1----:R0:W-:Y:S01]  /*0230*/  ST.E.STRONG.SM desc[UR10][R2.64+0x20], R5 ;  /* 0x0000200502007985 */ /* 0x0021e2000c10b90a */
[----:B------:R-:W-:Y:S01]  /*0240*/  NOP ;  /* 0x0000000000007918 */ /* 0x000fe20000000000 */
.L_x_1:
[----:B0-----:R-:W-:Y:S05]  /*0250*/  BSYNC.RECONVERGENT B0 ;  /* 0x0000000000007941 */ /* 0x001fea0003800200 */
.L_x_0:
[----:B------:R-:W-:Y:S06]  /*0260*/  BAR.SYNC.DEFER_BLOCKING 0x0 ;  /* 0x0000000000007b1d */ /* 0x000fec0000010000 */
[----:B------:R-:W-:Y:S04]  /*0270*/  BSSY.RECONVERGENT B0, `(.L_x_2) ;  /* 0x0000016000007945 */ /* 0x000fe80003800200 */
[----:B------:R-:W-:Y:S05]  /*0280*/  @P1 BRA `(.L_x_3) ;  /* 0x0000000000501947 */ /* 0x000fea0003800000 */
[----:B------:R-:W0:Y:S01]  /*0290*/  S2UR UR7, SR_CgaCtaId ;  /* 0x00000000000779c3 */ /* 0x000e220000008800 */
[----:B------:R-:W-:Y:S01]  /*02a0*/  UMOV UR4, 0x400 ;  /* 0x0000040000047882 */ /* 0x000fe20000000000 */
[----:B------:R-:W-:-:S04]  /*02b0*/  UIADD3 UR12, UPT, UPT, -UR6, 0x100000, URZ ;  /* 0x00100000060c7890 */ /* 0x000fc8000fffe1ff */
[----:B------:R-:W-:Y:S02]  /*02c0*/  USHF.L.U32 UR13, UR12, 0xb, URZ ;  /* 0x0000000b0c0d7899 */ /* 0x000fe400080006ff */
[----:B------:R-:W-:Y:S01]  /*02d0*/  USHF.L.U32 UR12, UR12, 0x1, URZ ;  /* 0x000000010c0c7899 */ /* 0x000fe200080006ff */
[----:B------:R-:W-:Y:S01]  /*02e0*/  IMAD.U32 R5, RZ, RZ, UR6 ;  /* 0x00000006ff057e24 */ /* 0x000fe2000f8e00ff */
[----:B------:R-:W-:Y:S01]  /*02f0*/  UIADD3 UR4, UPT, UPT, UR4, 0x28, URZ ;  /* 0x0000002804047890 */ /* 0x000fe2000fffe0ff */
[----:B------:R-:W1:Y:S03]  /*0300*/  S2UR UR8, SR_SWINHI ;  /* 0x00000000000879c3 */ /* 0x000e660000002f00 */
        /* <DEDUP_REMOVED lines=12> */
.L_x_3:
[----:B0-----:R-:W-:Y:S05]  /*03d0*/  BSYNC.RECONVERGENT B0 ;  /* 0x0000000000007941 */ /* 0x001fea0003800200 */
.L_x_2:
[----:B------:R-:W0:Y:S01]  /*03e0*/  LDCU UR5, c[0x0][0x398] ;  /* 0x00007300ff0577ac */ /* 0x000e220008000800 */
[----:B------:R-:W-:Y:S01]  /*03f0*/  IMAD.MOV.U32 R16, RZ, RZ, 0x5 ;  /* 0x00000005ff107424 */ /* 0x000fe200078e00ff */
[----:B------:R-:W-:Y:S02]  /*0400*/  PRMT R8, RZ, 0x7610, R8 ;  /* 0x00007610ff087816 */ /* 0x000fe40000000008 */
[----:B------:R-:W-:Y:S02]  /*0410*/  SHF.R.U32.HI R18, RZ, 0x5, R0 ;  /* 0x00000005ff127819 */ /* 0x000fe40000011600 */
[----:B------:R-:W-:Y:S01]  /*0420*/  LOP3.LUT R9, R0, 0x1f, RZ, 0xc0, !PT ;  /* 0x0000001f00097812 */ /* 0x000fe200078ec0ff */
[----:B0-----:R-:W-:Y:S01]  /*0430*/  UISETP.GE.AND UP0, UPT, UR5, 0x1, UPT ;  /* 0x000000010500788c */ /* 0x001fe2000bf06270 */
[----:B------:R-:W-:Y:S08]  /*0440*/  BAR.SYNC.DEFER_BLOCKING 0x0 ;  /* 0x0000000000007b1d */ /* 0x000ff00000010000 */
[----:B------:R-:W-:Y:S05]  /*0450*/  BRA.U !UP0, `(.L_x_4) ;  /* 0x0000000d083c7547 */ /* 0x000fea000b800000 */
[----:B------:R-:W-:Y:S01]  /*0460*/  UISETP.LT.AND UP0, UPT, UR5, 0x2, UPT ;  /* 0x000000020500788c */ /* 0x000fe2000bf01270 */
[----:B------:R-:W-:Y:S01]  /*0470*/  IMAD.MOV.U32 R16, RZ, RZ, 0x5 ;  /* 0x00000005ff107424 */ /* 0x000fe200078e00ff */
[----:B------:R-:W-:Y:S01]  /*0480*/  PRMT R8, RZ, 0x7610, R8 ;  /* 0x00007610ff087816 */ /* 0x000fe20000000008 */
[----:B------:R-:W-:Y:S01]  /*0490*/  IMAD.SHL.U32 R10, R9, 0x4, RZ ;  /* 0x00000004090a7824 */ /* 0x000fe200078e00ff */
[----:B------:R-:W-:Y:S01]  /*04a0*/  USEL UR5, UR5, 0x2, UP0 ;  /* 0x0000000205057887 */ /* 0x000fe20008000000 */
[----:B------:R-:W-:-:S11]  /*04b0*/  IMAD.MOV.U32 R12, RZ, RZ, RZ ;  /* 0x000000ffff0c7224 */ /* 0x000fd600078e00ff */
.L_x_11:
[----:B------:R-:W0:Y:S01]  /*04c0*/  LDCU UR4, c[0x0][0x398] ;  /* 0x00007300ff0477ac */ /* 0x000e220008000800 */
[----:B------:R-:W-:-:S05]  /*04d0*/  IMAD R13, R7, R12, R6 ;  /* 0x0000000c070d7224 */ /* 0x000fca00078e0206 */
[----:B0-----:R-:W-:-:S13]  /*04e0*/  ISETP.GE.AND P0, PT, R13, UR4, PT ;  /* 0x000000040d007c0c */ /* 0x001fda000bf06270 */
[----:B------:R-:W-:Y:S05]  /*04f0*/  @P0 BRA `(.L_x_4) ;  /* 0x0000000c00140947 */ /* 0x000fea0003800000 */
[----:B------:R-:W-:Y:S02]  /*0500*/  LOP3.LUT R2, R8, 0xff, RZ, 0xc0, !PT ;  /* 0x000000ff08027812 */ /* 0x000fe400078ec0ff */
[----:B------:R-:W-:Y:S02]  /*0510*/  SHF.R.S32.HI R14, RZ, 0x1f, R13 ;  /* 0x0000001fff0e7819 */ /* 0x000fe4000001140d */
[----:B------:R-:W-:Y:S02]  /*0520*/  R2UR UR4, R2 ;  /* 0x00000000020472ca */ /* 0x000fe400000e0000 */
[----:B------:R-:W-:Y:S01]  /*0530*/  CS2R R2, SR_GLOBALTIMERLO ;  /* 0x0000000000027805 */ /* 0x000fe20000015200 */
[----:B------:R-:W0:Y:S01]  /*0540*/  S2UR UR7, SR_CgaCtaId ;  /* 0x00000000000779c3 */ /* 0x000e220000008800 */
[----:B------:R-:W-:Y:S01]  /*0550*/  UMOV UR6, 0x400 ;  /* 0x0000040000067882 */ /* 0x000fe20000000000 */
[----:B------:R-:W-:-:S04]  /*0560*/  LOP3.LUT R4, R16, 0x1, RZ, 0xc0, !PT ;  /* 0x0000000110047812 */ /* 0x000fc800078ec0ff */
[----:B------:R-:W-:Y:S01]  /*0570*/  SHF.L.U32 R5, R4, 0x1f, RZ ;  /* 0x0000001f04057819 */ /* 0x000fe200000006ff */
[----:B0-----:R-:W-:-:S04]  /*0580*/  ULEA UR6, UR7, UR6, 0x18 ;  /* 0x0000000607067291 */ /* 0x001fc8000f8ec0ff */
[----:B------:R-:W-:-:S09]  /*0590*/  ULEA UR6, UR4, UR6, 0x4 ;  /* 0x0000000604067291 */ /* 0x000fd2000f8e20ff */
[----:B------:R-:W0:Y:S02]  /*05a0*/  SYNCS.PHASECHK.TRANS64.TRYWAIT P0, [UR6+0x8], R5 ;  /* 0x00000805ff0075a7 */ /* 0x000e240008001106 */
[----:B0-----:R-:W-:Y:S05]  /*05b0*/  @P0 BRA `(.L_x_5) ;  /* 0x0000000000600947 */ /* 0x001fea0003800000 */
[----:B------:R-:W-:Y:S01]  /*05c0*/  SHF.L.U32 R15, R4, 0x1f, RZ ;  /* 0x0000001f040f7819 */ /* 0x000fe200000006ff */
[----:B------:R-:W-:-:S06]  /*05d0*/  UMOV UR4, URZ ;  /* 0x000000ff00047c82 */ /* 0x000fcc0008000000 */
.L_x_8:
[----:B------:R-:W-:-:S11]  /*05e0*/  UISETP.GT.AND UP0, UPT, UR4, 0xf, UPT ;  /* 0x0000000f0400788c */ /* 0x000fd6000bf04270 */
[----:B------:R-:W-:Y:S01]  /*05f0*/  @!UP0 UIADD3 UR4, UPT, UPT, UR4, 0x1, URZ ;  /* 0x0000000104048890 */ /* 0x000fe2000fffe0ff */
[----:B------:R-:W-:Y:S11]  /*0600*/  BRA.U !UP0, `(.L_x_6) ;  /* 0x0000000108447547 */ /* 0x000ff6000b800000 */
[----:B------:R-:W-:-:S06]  /*0610*/  CS2R R4, SR_GLOBALTIMERLO ;  /* 0x0000000000047805 */ /* 0x000fcc0000015200 */
[----:B------:R-:W-:-:S05]  /*0620*/  IADD3 R11, P0, PT, -R2, R4, RZ ;  /* 0x00000004020b7210 */ /* 0x000fca0007f1e1ff */
[----:B------:R-:W-:Y:S01]  /*0630*/  IMAD.X R5, R5, 0x1, ~R3, P0 ;  /* 0x0000000105057824 */ /* 0x000fe200000e0e03 */
[----:B------:R-:W-:-:S04]  /*0640*/  ISETP.GE.U32.AND P0, PT, R11, 0x3d0900, PT ;  /* 0x003d09000b00780c */ /* 0x000fc80003f06070 */
[----:B------:R-:W-:-:S13]  /*0650*/  ISETP.GE.AND.EX P0, PT, R5, RZ, PT, P0 ;  /* 0x000000ff0500720c */ /* 0x000fda0003f06300 */
[----:B------:R-:W-:Y:S05]  /*0660*/  @!P0 BRA `(.L_x_7) ;  /* 0x0000000000088947 */ /* 0x000fea0003800000 */
[----:B------:R-:W-:Y:S05]  /*0670*/  NANOSLEEP 0xf4240 ;  /* 0x000f42400000795d */ /* 0x000fea0003800000 */
[----:B------:R-:W-:Y:S05]  /*0680*/  BRA `(.L_x_6) ;  /* 0x0000000000247947 */ /* 0x000fea0003800000 */
.L_x_7:
[----:B------:R-:W-:-:S04]  /*0690*/  ISETP.GE.U32.AND P0, PT, R11, 0x9c40, PT ;  /* 0x00009c400b00780c */ /* 0x000fc80003f06070 */
[----:B------:R-:W-:-:S13]  /*06a0*/  ISETP.GE.AND.EX P0, PT, R5, RZ, PT, P0 ;  /* 0x000000ff0500720c */ /* 0x000fda0003f06300 */
[----:B------:R-:W-:Y:S05]  /*06b0*/  @!P0 BRA `(.L_x_6) ;  /* 0x0000000000188947 */ /* 0x000fea0003800000 */
[----:B------:R-:W-:-:S04]  /*06c0*/  SHF.R.S32.HI R4, RZ, 0x1f, R5 ;  /* 0x0000001fff047819 */ /* 0x000fc80000011405 */
[----:B------:R-:W-:-:S05]  /*06d0*/  LEA.HI R4, P0, R4, R11, RZ, 0x2 ;  /* 0x0000000b04047211 */ /* 0x000fca00078110ff */
[----:B------:R-:W-:-:S05]  /*06e0*/  IMAD.X R5, RZ, RZ, R5, P0 ;  /* 0x000000ffff057224 */ /* 0x000fca00000e0605 */
[----:B------:R-:W-:-:S04]  /*06f0*/  SHF.R.U64 R4, R4, 0x2, R5 ;  /* 0x0000000204047819 */ /* 0x000fc80000001205 */
[----:B------:R-:W-:Y:S05]  /*0700*/  NANOSLEEP R4 ;  /* 0x000000040000735d */ /* 0x000fea0003800000 */
[----:B------:R-:W-:Y:S01]  /*0710*/  NOP ;  /* 0x0000000000007918 */ /* 0x000fe20000000000 */
.L_x_6:
[----:B------:R-:W0:Y:S02]  /*0720*/  SYNCS.PHASECHK.TRANS64.TRYWAIT P0, [UR6+0x8], R15 ;  /* 0x0000080fff0075a7 */ /* 0x000e240008001106 */
[----:B0-----:R-:W-:Y:S05]  /*0730*/  @!P0 BRA `(.L_x_8) ;  /* 0xfffffffc00a88947 */ /* 0x001fea000383ffff */
.L_x_5:
[----:B------:R-:W-:Y:S01]  /*0740*/  ISETP.GT.U32.AND P0, PT, R0, 0x1f, PT ;  /* 0x0000001f0000780c */ /* 0x000fe20003f04070 */
[----:B------:R-:W-:-:S12]  /*0750*/  BSSY.RECONVERGENT B0, `(.L_x_9) ;  /* 0x0000090000007945 */ /* 0x000fd80003800200 */
[----:B------:R-:W-:Y:S05]  /*0760*/  @P0 BRA `(.L_x_10) ;  /* 0x0000000800380947 */ /* 0x000fea0003800000 */
[----:B------:R-:W0:Y:S01]  /*0770*/  LDCU.128 UR12, c[0x0][0x380] ;  /* 0x00007000ff0c77ac */ /* 0x000e220008000c00 */
[C---:B------:R-:W-:Y:S01]  /*0780*/  IMAD.SHL.U32 R3, R13.reuse, 0x1000, RZ ;  /* 0x000010000d037824 */ /* 0x040fe200078e00ff */
[----:B------:R-:W-:-:S04]  /*0790*/  SHF.L.U64.HI R5, R13, 0xc, R14 ;  /* 0x0000000c0d057819 */ /* 0x000fc8000001020e */
[----:B------:R-:W-:-:S04]  /*07a0*/  LOP3.LUT R4, R3, R10, RZ, 0xfc, !PT ;  /* 0x0000000a03047212 */ /* 0x000fc800078efcff */
[----:B0-----:R-:W-:-:S04]  /*07b0*/  IADD3 R2, P0, PT, R4, UR12, RZ ;  /* 0x0000000c04027c10 */ /* 0x001fc8000ff1e0ff */
[----:B------:R-:W-:-:S05]  /*07c0*/  IADD3.X R3, PT, PT, R5, UR13, RZ, P0, !PT ;  /* 0x0000000d05037c10 */ /* 0x000fca00087fe4ff */
[----:B------:R-:W2:Y:S04]  /*07d0*/  LDG.E.CONSTANT R26, desc[UR10][R2.64+0x80] ;  /* 0x0000800a021a7981 */ /* 0x000ea8000c1e9900 */
[----:B------:R-:W3:Y:S04]  /*07e0*/  LDG.E.CONSTANT R28, desc[UR10][R2.64+0x100] ;  /* 0x0001000a021c7981 */ /* 0x000ee8000c1e9900 */
[----:B------:R-:W4:Y:S04]  /*07f0*/  LDG.E.CONSTANT R13, desc[UR10][R2.64+0x180] ;  /* 0x0001800a020d7981 */ /* 0x000f28000c1e9900 */
[----:B------:R-:W5:Y:S04]  /*0800*/  LDG.E.CONSTANT R15, desc[UR10][R2.64+0x200] ;  /* 0x0002000a020f7981 */ /* 0x000f68000c1e9900 */
[----:B------:R-:W5:Y:S04]  /*0810*/  LDG.E.CONSTANT R17, desc[UR10][R2.64+0x280] ;  /* 0x0002800a02117981 */ /* 0x000f68000c1e9900 */
[----:B------:R-:W5:Y:S01]  /*0820*/  LDG.E.CONSTANT R19, desc[UR10][R2.64+0x300] ;  /* 0x0003000a02137981 */ /* 0x000f62000c1e9900 */
[----:B------:R-:W0:Y:S01]  /*0830*/  S2UR UR7, SR_CgaCtaId ;  /* 0x00000000000779c3 */ /* 0x000e220000008800 */
[----:B------:R-:W-:-:S02]  /*0840*/  UMOV UR4, 0x400 ;  /* 0x0000040000047882 */ /* 0x000fc40000000000 */
[----:B------:R-:W-:Y:S01]  /*0850*/  UIADD3 UR4, UPT, UPT, UR4, 0x50, URZ ;  /* 0x0000005004047890 */ /* 0x000fe2000fffe0ff */
[----:B------:R-:W-:Y:S01]  /*0860*/  IMAD R11, R12, 0x400, R9 ;  /* 0x000004000c0b7824 */ /* 0x000fe200078e0209 */
[----:B------:R-:W5:Y:S04]  /*0870*/  LDG.E.CONSTANT R24, desc[UR10][R2.64] ;  /* 0x0000000a02187981 */ /* 0x000f68000c1e9900 */
[----:B------:R-:W5:Y:S04]  /*0880*/  LDG.E.CONSTANT R21, desc[UR10][R2.64+0x380] ;  /* 0x0003800a02157981 */ /* 0x000f68000c1e9900 */
[----:B------:R-:W5:Y:S04]  /*0890*/  LDG.E.CONSTANT R14, desc[UR10][R2.64+0x400] ;  /* 0x0004000a020e7981 */ /* 0x000f68000c1e9900 */
[----:B------:R-:W5:Y:S04]  /*08a0*/  LDG.E.CONSTANT R20, desc[UR10][R2.64+0x480] ;  /* 0x0004800a02147981 */ /* 0x000f68000c1e9900 */
[----:B------:R-:W5:Y:S01]  /*08b0*/  LDG.E.CONSTANT R22, desc[UR10][R2.64+0x500] ;  /* 0x0005000a02167981 */ /* 0x000f62000c1e9900 */
[----:B0-----:R-:W-:-:S03]  /*08c0*/  ULEA UR4, UR7, UR4, 0x18 ;  /* 0x0000000407047291 */ /* 0x001fc6000f8ec0ff */
[----:B------:R-:W5:Y:S01]  /*08d0*/  LDG.E.CONSTANT R23, desc[UR10][R2.64+0x580] ;  /* 0x0005800a02177981 */ /* 0x000f62000c1e9900 */
[----:B------:R-:W-:-:S03]  /*08e0*/  IADD3 R4, P0, PT, R4, UR14, RZ ;  /* 0x0000000e04047c10 */ /* 0x000fc6000ff1e0ff */
[----:B------:R-:W5:Y:S01]  /*08f0*/  LDG.E.CONSTANT R25, desc[UR10][R2.64+0x600] ;  /* 0x0006000a02197981 */ /* 0x000f62000c1e9900 */
[----:B------:R-:W-:-:S03]  /*0900*/  LEA R11, R11, UR4, 0x2 ;  /* 0x000000040b0b7c11 */ /* 0x000fc6000f8e10ff */
[----:B------:R-:W5:Y:S04]  /*0910*/  LDG.E.CONSTANT R27, desc[UR10][R2.64+0x980] ;  /* 0x0009800a021b7981 */ /* 0x000f68000c1e9900 */
[----:B------:R-:W5:Y:S04]  /*0920*/  LDG.E.CONSTANT R29, desc[UR10][R2.64+0xb00] ;  /* 0x000b000a021d7981 */ /* 0x000f68000c1e9900 */
[----:B--2---:R0:W-:Y:S04]  /*0930*/  STS [R11+0x80], R26 ;  /* 0x0000801a0b007388 */ /* 0x0041e80000000800 */
[----:B---3--:R1:W-:Y:S04]  /*0940*/  STS [R11+0x100], R28 ;  /* 0x0001001c0b007388 */ /* 0x0083e80000000800 */
[----:B----4-:R2:W-:Y:S04]  /*0950*/  STS [R11+0x180], R13 ;  /* 0x0001800d0b007388 */ /* 0x0105e80000000800 */
[----:B-----5:R3:W-:Y:S04]  /*0960*/  STS [R11+0x200], R15 ;  /* 0x0002000f0b007388 */ /* 0x0207e80000000800 */
[----:B------:R4:W-:Y:S04]  /*0970*/  STS [R11+0x280], R17 ;  /* 0x000280110b007388 */ /* 0x0009e80000000800 */
[----:B------:R5:W-:Y:S04]  /*0980*/  STS [R11+0x300], R19 ;  /* 0x000300130b007388 */ /* 0x000be80000000800 */
[----:B0-----:R-:W5:Y:S04]  /*0990*/  LDG.E.CONSTANT R26, desc[UR10][R2.64+0x680] ;  /* 0x0006800a021a7981 */ /* 0x001f68000c1e9900 */
[----:B-1----:R-:W5:Y:S04]  /*09a0*/  LDG.E.CONSTANT R28, desc[UR10][R2.64+0x700] ;  /* 0x0007000a021c7981 */ /* 0x002f68000c1e9900 */
[----:B--2---:R-:W2:Y:S04]  /*09b0*/  LDG.E.CONSTANT R13, desc[UR10][R2.64+0x780] ;  /* 0x0007800a020d7981 */ /* 0x004ea8000c1e9900 */
[----:B---3--:R-:W3:Y:S04]  /*09c0*/  LDG.E.CONSTANT R15, desc[UR10][R2.64+0x800] ;  /* 0x0008000a020f7981 */ /* 0x008ee8000c1e9900 */
[----:B----4-:R-:W4:Y:S04]  /*09d0*/  LDG.E.CONSTANT R17, desc[UR10][R2.64+0x880] ;  /* 0x0008800a02117981 */ /* 0x010f28000c1e9900 */
[----:B-----5:R-:W5:Y:S01]  /*09e0*/  LDG.E.CONSTANT R19, desc[UR10][R2.64+0x900] ;  /* 0x0009000a02137981 */ /* 0x020f62000c1e9900 */
[----:B------:R-:W-:-:S03]  /*09f0*/  IADD3.X R5, PT, PT, R5, UR15, RZ, P0, !PT ;  /* 0x0000000f05057c10 */ /* 0x000fc600087fe4ff */
[----:B------:R0:W-:Y:S04]  /*0a00*/  STS [R11], R24 ;  /* 0x000000180b007388 */ /* 0x0001e80000000800 */
[----:B------:R1:W-:Y:S04]  /*0a10*/  STS [R11+0x380], R21 ;  /* 0x000380150b007388 */ /* 0x0003e80000000800 */
[----:B------:R-:W-:Y:S04]  /*0a20*/  STS [R11+0x400], R14 ;  /* 0x0004000e0b007388 */ /* 0x000fe80000000800 */
[----:B------:R-:W-:Y:S04]  /*0a30*/  STS [R11+0x480], R20 ;  /* 0x000480140b007388 */ /* 0x000fe80000000800 */
[----:B------:R-:W-:Y:S04]  /*0a40*/  STS [R11+0x500], R22 ;  /* 0x000500160b007388 */ /* 0x000fe80000000800 */
[----:B------:R1:W-:Y:S04]  /*0a50*/  STS [R11+0x580], R23 ;  /* 0x000580170b007388 */ /* 0x0003e80000000800 */
[----:B0-----:R-:W5:Y:S04]  /*0a60*/  LDG.E.CONSTANT R24, desc[UR10][R2.64+0xa00] ;  /* 0x000a000a02187981 */ /* 0x001f68000c1e9900 */
[----:B-1----:R-:W5:Y:S04]  /*0a70*/  LDG.E.CONSTANT R21, desc[UR10][R2.64+0xa80] ;  /* 0x000a800a02157981 */ /* 0x002f68000c1e9900 */
[----:B------:R-:W5:Y:S04]  /*0a80*/  LDG.E.CONSTANT R23, desc[UR10][R2.64+0xb80] ;  /* 0x000b800a02177981 */ /* 0x000f68000c1e9900 */
[----:B------:R-:W5:Y:S04]  /*0a90*/  LDG.E.CONSTANT R14, desc[UR10][R4.64] ;  /* 0x0000000a040e7981 */ /* 0x000f68000c1e9900 */
[----:B------:R-:W5:Y:S04]  /*0aa0*/  LDG.E.CONSTANT R20, desc[UR10][R4.64+0x80] ;  /* 0x0000800a04147981 */ /* 0x000f68000c1e9900 */
[----:B------:R-:W5:Y:S04]  /*0ab0*/  LDG.E.CONSTANT R22, desc[UR10][R4.64+0x100] ;  /* 0x0001000a04167981 */ /* 0x000f68000c1e9900 */
[----:B------:R0:W-:Y:S04]  /*0ac0*/  STS [R11+0x680], R26 ;  /* 0x0006801a0b007388 */ /* 0x0001e80000000800 */
[----:B------:R1:W-:Y:S04]  /*0ad0*/  STS [R11+0x700], R28 ;  /* 0x0007001c0b007388 */ /* 0x0003e80000000800 */
[----:B--2---:R2:W-:Y:S04]  /*0ae0*/  STS [R11+0x780], R13 ;  /* 0x0007800d0b007388 */ /* 0x0045e80000000800 */
[----:B---3--:R3:W-:Y:S04]  /*0af0*/  STS [R11+0x800], R15 ;  /* 0x0008000f0b007388 */ /* 0x0087e80000000800 */
[----:B----4-:R4:W-:Y:S04]  /*0b00*/  STS [R11+0x880], R17 ;  /* 0x000880110b007388 */ /* 0x0109e80000000800 */
[----:B-----5:R5:W-:Y:S04]  /*0b10*/  STS [R11+0x900], R19 ;  /* 0x000900130b007388 */ /* 0x020be80000000800 */
[----:B0-----:R-:W5:Y:S04]  /*0b20*/  LDG.E.CONSTANT R26, desc[UR10][R2.64+0xc80] ;  /* 0x000c800a021a7981 */ /* 0x001f68000c1e9900 */
[----:B-1----:R-:W5:Y:S04]  /*0b30*/  LDG.E.CONSTANT R28, desc[UR10][R2.64+0xd00] ;  /* 0x000d000a021c7981 */ /* 0x002f68000c1e9900 */
[----:B--2---:R-:W2:Y:S04]  /*0b40*/  LDG.E.CONSTANT R13, desc[UR10][R2.64+0xd80] ;  /* 0x000d800a020d7981 */ /* 0x004ea8000c1e9900 */
[----:B---3--:R-:W3:Y:S04]  /*0b50*/  LDG.E.CONSTANT R15, desc[UR10][R2.64+0xe00] ;  /* 0x000e000a020f7981 */ /* 0x008ee8000c1e9900 */
[----:B----4-:R-:W4:Y:S04]  /*0b60*/  LDG.E.CONSTANT R17, desc[UR10][R2.64+0xe80] ;  /* 0x000e800a02117981 */ /* 0x010f28000c1e9900 */
[----:B-----5:R-:W5:Y:S04]  /*0b70*/  LDG.E.CONSTANT R19, desc[UR10][R2.64+0xf00] ;  /* 0x000f000a02137981 */ /* 0x020f68000c1e9900 */
[----:B------:R0:W-:Y:S04]  /*0b80*/  STS [R11+0x600], R25 ;  /* 0x000600190b007388 */ /* 0x0001e80000000800 */
[----:B------:R1:W-:Y:S04]  /*0b90*/  STS [R11+0x980], R27 ;  /* 0x0009801b0b007388 */ /* 0x0003e80000000800 */
[----:B------:R1:W-:Y:S04]  /*0ba0*/  STS [R11+0xa00], R24 ;  /* 0x000a00180b007388 */ /* 0x0003e80000000800 */
[----:B0-----:R-:W5:Y:S04]  /*0bb0*/  LDG.E.CONSTANT R25, desc[UR10][R2.64+0xc00] ;  /* 0x000c000a02197981 */ /* 0x001f68000c1e9900 */
[----:B-1----:R-:W5:Y:S04]  /*0bc0*/  LDG.E.CONSTANT R27, desc[UR10][R2.64+0xf80] ;  /* 0x000f800a021b7981 */ /* 0x002f68000c1e9900 */
[----:B------:R-:W-:Y:S04]  /*0bd0*/  STS [R11+0xa80], R21 ;  /* 0x000a80150b007388 */ /* 0x000fe80000000800 */
[----:B------:R-:W-:Y:S04]  /*0be0*/  STS [R11+0xb80], R23 ;  /* 0x000b80170b007388 */ /* 0x000fe80000000800 */
[----:B------:R0:W-:Y:S04]  /*0bf0*/  STS [R11+0x2000], R14 ;  /* 0x0020000e0b007388 */ /* 0x0001e80000000800 */
[----:B------:R1:W-:Y:S04]  /*0c00*/  STS [R11+0x2080], R20 ;  /* 0x002080140b007388 */ /* 0x0003e80000000800 */
[----:B------:R1:W-:Y:S04]  /*0c10*/  STS [R11+0x2100], R22 ;  /* 0x002100160b007388 */ /* 0x0003e80000000800 */
[----:B------:R-:W5:Y:S04]  /*0c20*/  LDG.E.CONSTANT R2, desc[UR10][R4.64+0x180] ;  /* 0x0001800a04027981 */ /* 0x000f68000c1e9900 */
[----:B------:R-:W5:Y:S04]  /*0c30*/  LDG.E.CONSTANT R24, desc[UR10][R4.64+0x200] ;  /* 0x0002000a04187981 */ /* 0x000f68000c1e9900 */
[----:B------:R-:W5:Y:S04]  /*0c40*/  LDG.E.CONSTANT R3, desc[UR10][R4.64+0x380] ;  /* 0x0003800a04037981 */ /* 0x000f68000c1e9900 */
[----:B0-----:R-:W5:Y:S04]  /*0c50*/  LDG.E.CONSTANT R14, desc[UR10][R4.64+0x580] ;  /* 0x0005800a040e7981 */ /* 0x001f68000c1e9900 */
[----:B-1----:R-:W5:Y:S04]  /*0c60*/  LDG.E.CONSTANT R20, desc[UR10][R4.64+0x600] ;  /* 0x0006000a04147981 */ /* 0x002f68000c1e9900 */
        /* <DEDUP_REMOVED lines=16> */
[----:B0-----:R-:W5:Y:S04]  /*0d70*/  LDG.E.CONSTANT R25, desc[UR10][R4.64+0xf80] ;  /* 0x000f800a04197981 */ /* 0x001f68000c1e9900 */
[----:B------:R0:W-:Y:S04]  /*0d80*/  STS [R11+0x2180], R2 ;  /* 0x002180020b007388 */ /* 0x0001e80000000800 */
[----:B------:R1:W-:Y:S04]  /*0d90*/  STS [R11+0x2200], R24 ;  /* 0x002200180b007388 */ /* 0x0003e80000000800 */
[----:B------:R1:W-:Y:S04]  /*0da0*/  STS [R11+0x2380], R3 ;  /* 0x002380030b007388 */ /* 0x0003e80000000800 */
[----:B------:R1:W-:Y:S04]  /*0db0*/  STS [R11+0x2580], R14 ;  /* 0x0025800e0b007388 */ /* 0x0003e80000000800 */
[----:B------:R1:W-:Y:S04]  /*0dc0*/  STS [R11+0x2600], R20 ;  /* 0x002600140b007388 */ /* 0x0003e80000000800 */
[----:B------:R1:W-:Y:S04]  /*0dd0*/  STS [R11+0x2680], R22 ;  /* 0x002680160b007388 */ /* 0x0003e80000000800 */
[----:B------:R1:W-:Y:S04]  /*0de0*/  STS [R11+0x2780], R21 ;  /* 0x002780150b007388 */ /* 0x0003e80000000800 */
[----:B------:R1:W-:Y:S04]  /*0df0*/  STS [R11+0x2800], R23 ;  /* 0x002800170b007388 */ /* 0x0003e80000000800 */
[----:B0-----:R-:W5:Y:S04]  /*0e00*/  LDG.E.CONSTANT R2, desc[UR10][R4.64+0x880] ;  /* 0x0008800a04027981 */ /* 0x001f68000c1e9900 */
[----:B-1----:R-:W5:Y:S04]  /*0e10*/  LDG.E.CONSTANT R24, desc[UR10][R4.64+0x900] ;  /* 0x0009000a04187981 */ /* 0x002f68000c1e9900 */
[----:B------:R-:W5:Y:S04]  /*0e20*/  LDG.E.CONSTANT R3, desc[UR10][R4.64+0xa80] ;  /* 0x000a800a04037981 */ /* 0x000f68000c1e9900 */
[----:B------:R-:W5:Y:S04]  /*0e30*/  LDG.E.CONSTANT R14, desc[UR10][R4.64+0xb00] ;  /* 0x000b000a040e7981 */ /* 0x000f68000c1e9900 */
        /* <DEDUP_REMOVED lines=29> */
[----:B--2---:R0:W-:Y:S04]  /*1010*/  STS [R11+0x2c80], R13 ;  /* 0x002c800d0b007388 */ /* 0x0041e80000000800 */
[----:B---3--:R0:W-:Y:S04]  /*1020*/  STS [R11+0x2d00], R15 ;  /* 0x002d000f0b007388 */ /* 0x0081e80000000800 */
[----:B----4-:R0:W-:Y:S04]  /*1030*/  STS [R11+0x2d80], R17 ;  /* 0x002d80110b007388 */ /* 0x0101e80000000800 */
[----:B-----5:R0:W-:Y:S02]  /*1040*/  STS [R11+0x2e00], R19 ;  /* 0x002e00130b007388 */ /* 0x0201e40000000800 */
.L_x_10:
[----:B------:R-:W-:Y:S05]  /*1050*/  BSYNC.RECONVERGENT B0 ;  /* 0x0000000000007941 */ /* 0x000fea0003800200 */
.L_x_9:
[----:B------:R-:W-:Y:S01]  /*1060*/  NOP ;  /* 0x0000000000007918 */ /* 0x000fe20000000000 */
[----:B------:R-:W-:Y:S01]  /*1070*/  SYNCS.ARRIVE.TRANS64.RED.A0T1 RZ, [UR6], RZ ;  /* 0x000000ffffff79a7 */ /* 0x000fe20008200406 */
[----:B------:R-:W-:Y:S01]  /*1080*/  ARRIVES.LDGSTSBAR.64.TRANSCNT [UR6] ;  /* 0x00000000ff0079b0 */ /* 0x000fe20008002a06 */
[----:B------:R-:W-:Y:S01]  /*1090*/  NOP ;  /* 0x0000000000007918 */ /* 0x000fe20000000000 */
[----:B------:R-:W-:Y:S01]  /*10a0*/  VIADD R8, R8, 0x1 ;  /* 0x0000000108087836 */ /* 0x000fe20000000000 */
[----:B------:R-:W-:Y:S01]  /*10b0*/  SYNCS.ARRIVE.TRANS64.A1T0 RZ, [UR6], RZ ;  /* 0x000000ffffff79a7 */ /* 0x000fe20008100006 */
[----:B------:R-:W-:-:S03]  /*10c0*/  VIADD R12, R12, 0x1 ;  /* 0x000000010c0c7836 */ /* 0x000fc60000000000 */
[----:B0-----:R-:W-:Y:S02]  /*10d0*/  LOP3.LUT R2, R8, 0xff, RZ, 0xc0, !PT ;  /* 0x000000ff08027812 */ /* 0x001fe400078ec0ff */
[----:B------:R-:W-:Y:S02]  /*10e0*/  ISETP.NE.AND P1, PT, R12, UR5, PT ;  /* 0x000000050c007c0c */ /* 0x000fe4000bf25270 */
[----:B------:R-:W-:-:S04]  /*10f0*/  ISETP.NE.AND P0, PT, R2, 0x2, PT ;  /* 0x000000020200780c */ /* 0x000fc80003f05270 */
[----:B------:R-:W-:Y:S02]  /*1100*/  SEL R3, RZ, 0x1, P0 ;  /* 0x00000001ff037807 */ /* 0x000fe40000000000 */
[----:B------:R-:W-:Y:S02]  /*1110*/  SEL R8, R8, RZ, P0 ;  /* 0x000000ff08087207 */ /* 0x000fe40000000000 */
[----:B------:R-:W-:-:S04]  /*1120*/  LOP3.LUT R3, R16, R3, RZ, 0x3c, !PT ;  /* 0x0000000310037212 */ /* 0x000fc800078e3cff */
[----:B------:R-:W-:Y:S01]  /*1130*/  PRMT R16, R3, 0x7610, R16 ;  /* 0x0000761003107816 */ /* 0x000fe20000000010 */
[----:B------:R-:W-:Y:S06]  /*1140*/  @P1 BRA `(.L_x_11) ;  /* 0xfffffff000dc1947 */ /* 0x000fec000383ffff */
.L_x_4:
[----:B------:R-:W0:Y:S02]  /*1150*/  LDCU UR4, c[0x0][0x398] ;  /* 0x00007300ff0477ac */ /* 0x000e240008000800 */
[----:B0-----:R-:W-:-:S13]  /*1160*/  ISETP.GE.AND P0, PT, R6, UR4, PT ;  /* 0x0000000406007c0c */ /* 0x001fda000bf06270 */
[----:B------:R-:W-:Y:S05]  /*1170*/  @P0 BRA `(.L_x_12) ;  /* 0x0000002000900947 */ /* 0x000fea0003800000 */
[----:B------:R-:W0:Y:S01]  /*1180*/  S2UR UR5, SR_CgaCtaId ;  /* 0x00000000000579c3 */ /* 0x000e220000008800 */
[----:B------:R-:W-:Y:S01]  /*1190*/  UMOV UR4, 0x400 ;  /* 0x0000040000047882 */ /* 0x000fe20000000000 */
[----:B------:R-:W-:Y:S01]  /*11a0*/  IMAD.MOV.U32 R13, RZ, RZ, 0x5 ;  /* 0x00000005ff0d7424 */ /* 0x000fe200078e00ff */
[----:B------:R-:W-:Y:S01]  /*11b0*/  UIADD3 UR4, UPT, UPT, UR4, 0x50, URZ ;  /* 0x0000005004047890 */ /* 0x000fe2000fffe0ff */
[----:B------:R-:W-:Y:S02]  /*11c0*/  PRMT R10, RZ, 0x7610, R10 ;  /* 0x00007610ff0a7816 */ /* 0x000fe4000000000a */
[----:B------:R-:W-:Y:S02]  /*11d0*/  PRMT R11, RZ, 0x7610, R11 ;  /* 0x00007610ff0b7816 */ /* 0x000fe4000000000b */
[----:B------:R-:W-:Y:S01]  /*11e0*/  PRMT R12, RZ, 0x7610, R12 ;  /* 0x00007610ff0c7816 */ /* 0x000fe2000000000c */
[----:B0-----:R-:W-:-:S03]  /*11f0*/  ULEA UR7, UR5, UR4, 0x18 ;  /* 0x0000000405077291 */ /* 0x001fc6000f8ec0ff */
[----:B------:R-:W-:-:S09]  /*1200*/  UMOV UR4, URZ ;  /* 0x000000ff00047c82 */ /* 0x000fd20008000000 */
.L_x_36:
[----:B------:R-:W0:Y:S01]  /*1210*/  LDCU UR6, c[0x0][0x398] ;  /* 0x00007300ff0677ac */ /* 0x000e220008000800 */
[----:B------:R-:W-:Y:S01]  /*1220*/  IMAD R14, R7, 0x2, R6 ;  /* 0x00000002070e7824 */ /* 0x000fe200078e0206 */
[----:B------:R-:W-:-:S04]  /*1230*/  USHF.L.U32 UR5, UR4, 0xc, URZ ;  /* 0x0000000c04057899 */ /* 0x000fc800080006ff */
[----:B------:R-:W-:-:S04]  /*1240*/  ULOP3.LUT UR5, UR5, 0x1000, URZ, 0xc0, !UPT ;  /* 0x0000100005057892 */ /* 0x000fc8000f8ec0ff */
[----:B------:R-:W-:Y:S01]  /*1250*/  UIADD3 UR5, UPT, UPT, UR7, UR5, URZ ;  /* 0x0000000507057290 */ /* 0x000fe2000fffe0ff */
[----:B0-----:R-:W-:-:S05]  /*1260*/  ISETP.GE.AND P0, PT, R14, UR6, PT ;  /* 0x000000060e007c0c */ /* 0x001fca000bf06270 */
[----:B------:R-:W-:-:S08]  /*1270*/  LEA R15, R9, UR5, 0x2 ;  /* 0x00000005090f7c11 */ /* 0x000fd0000f8e10ff */
[----:B------:R-:W-:Y:S05]  /*1280*/  @P0 BRA `(.L_x_13) ;  /* 0x0000000800f00947 */ /* 0x000fea0003800000 */
[----:B------:R-:W-:-:S04]  /*1290*/  LOP3.LUT R2, R8, 0xff, RZ, 0xc0, !PT ;  /* 0x000000ff08027812 */ /* 0x000fc800078ec0ff */
        /* <DEDUP_REMOVED lines=12> */
.L_x_17:
        /* <DEDUP_REMOVED lines=11> */
.L_x_16:
        /* <DEDUP_REMOVED lines=9> */
.L_x_15:
[----:B------:R-:W0:Y:S02]  /*14a0*/  SYNCS.PHASECHK.TRANS64.TRYWAIT P0, [UR6+0x8], R19 ;  /* 0x00000813ff0075a7 */ /* 0x000e240008001106 */
[----:B0-----:R-:W-:Y:S05]  /*14b0*/  @!P0 BRA `(.L_x_17) ;  /* 0xfffffffc00a88947 */ /* 0x001fea000383ffff */
.L_x_14:
[----:B------:R-:W-:Y:S01]  /*14c0*/  ISETP.GT.U32.AND P0, PT, R0, 0x1f, PT ;  /* 0x0000001f0000780c */ /* 0x000fe20003f04070 */
[----:B------:R-:W-:-:S12]  /*14d0*/  BSSY.RECONVERGENT B0, `(.L_x_18) ;  /* 0x000008b000007945 */ /* 0x000fd80003800200 */
[----:B------:R-:W-:Y:S05]  /*14e0*/  @P0 BRA `(.L_x_19) ;  /* 0x0000000800240947 */ /* 0x000fea0003800000 */
[----:B------:R-:W0:Y:S01]  /*14f0*/  LDCU.128 UR12, c[0x0][0x380] ;  /* 0x00007000ff0c77ac */ /* 0x000e220008000c00 */
[----:B------:R-:W-:-:S03]  /*1500*/  IMAD.WIDE.U32 R2, R14, 0x400, RZ ;  /* 0x000004000e027825 */ /* 0x000fc600078e00ff */
[----:B------:R-:W-:-:S05]  /*1510*/  LOP3.LUT R5, R2, 0x1f, R0, 0xf8, !PT ;  /* 0x0000001f02057812 */ /* 0x000fca00078ef800 */
[C---:B------:R-:W-:Y:S01]  /*1520*/  IMAD.SHL.U32 R4, R5.reuse, 0x4, RZ ;  /* 0x0000000405047824 */ /* 0x040fe200078e00ff */
[----:B------:R-:W-:-:S04]  /*1530*/  SHF.L.U64.HI R5, R5, 0x2, R3 ;  /* 0x0000000205057819 */ /* 0x000fc80000010203 */
[----:B0-----:R-:W-:-:S04]  /*1540*/  IADD3 R2, P0, PT, R4, UR12, RZ ;  /* 0x0000000c04027c10 */ /* 0x001fc8000ff1e0ff */
[----:B------:R-:W-:-:S05]  /*1550*/  IADD3.X R3, PT, PT, R5, UR13, RZ, P0, !PT ;  /* 0x0000000d05037c10 */ /* 0x000fca00087fe4ff */
[----:B------:R-:W2:Y:S04]  /*1560*/  LDG.E.CONSTANT R20, desc[UR10][R2.64] ;  /* 0x0000000a02147981 */ /* 0x000ea8000c1e9900 */
[----:B------:R-:W3:Y:S04]  /*1570*/  LDG.E.CONSTANT R24, desc[UR10][R2.64+0x80] ;  /* 0x0000800a02187981 */ /* 0x000ee8000c1e9900 */
[----:B------:R-:W4:Y:S04]  /*1580*/  LDG.E.CONSTANT R26, desc[UR10][R2.64+0x100] ;  /* 0x0001000a021a7981 */ /* 0x000f28000c1e9900 */
[----:B------:R-:W5:Y:S04]  /*1590*/  LDG.E.CONSTANT R28, desc[UR10][R2.64+0x180] ;  /* 0x0001800a021c7981 */ /* 0x000f68000c1e9900 */
[----:B------:R-:W5:Y:S04]  /*15a0*/  LDG.E.CONSTANT R17, desc[UR10][R2.64+0x200] ;  /* 0x0002000a02117981 */ /* 0x000f68000c1e9900 */
[----:B------:R-:W5:Y:S04]  /*15b0*/  LDG.E.CONSTANT R19, desc[UR10][R2.64+0x280] ;  /* 0x0002800a02137981 */ /* 0x000f68000c1e9900 */
[----:B------:R-:W5:Y:S04]  /*15c0*/  LDG.E.CONSTANT R21, desc[UR10][R2.64+0x300] ;  /* 0x0003000a02157981 */ /* 0x000f68000c1e9900 */
[----:B------:R-:W5:Y:S04]  /*15d0*/  LDG.E.CONSTANT R23, desc[UR10][R2.64+0x380] ;  /* 0x0003800a02177981 */ /* 0x000f68000c1e9900 */
[----:B------:R-:W5:Y:S04]  /*15e0*/  LDG.E.CONSTANT R22, desc[UR10][R2.64+0x500] ;  /* 0x0005000a02167981 */ /* 0x000f68000c1e9900 */
[----:B------:R-:W5:Y:S04]  /*15f0*/  LDG.E.CONSTANT R25, desc[UR10][R2.64+0x400] ;  /* 0x0004000a02197981 */ /* 0x000f68000c1e9900 */
[----:B------:R-:W5:Y:S01]  /*1600*/  LDG.E.CONSTANT R27, desc[UR10][R2.64+0x480] ;  /* 0x0004800a021b7981 */ /* 0x000f62000c1e9900 */
[----:B------:R-:W-:-:S03]  /*1610*/  IADD3 R4, P0, PT, R4, UR14, RZ ;  /* 0x0000000e04047c10 */ /* 0x000fc6000ff1e0ff */
[----:B------:R-:W5:Y:S04]  /*1620*/  LDG.E.CONSTANT R29, desc[UR10][R2.64+0x700] ;  /* 0x0007000a021d7981 */ /* 0x000f68000c1e9900 */
[----:B--2---:R0:W-:Y:S04]  /*1630*/  STS [R15], R20 ;  /* 0x000000140f007388 */ /* 0x0041e80000000800 */
[----:B0-----:R-:W2:Y:S04]  /*1640*/  LDG.E.CONSTANT R20, desc[UR10][R2.64+0x580] ;  /* 0x0005800a02147981 */ /* 0x001ea8000c1e9900 */
[----:B---3--:R0:W-:Y:S04]  /*1650*/  STS [R15+0x80], R24 ;  /* 0x000080180f007388 */ /* 0x0081e80000000800 */
[----:B----4-:R1:W-:Y:S04]  /*1660*/  STS [R15+0x100], R26 ;  /* 0x0001001a0f007388 */ /* 0x0103e80000000800 */
[----:B-----5:R3:W-:Y:S04]  /*1670*/  STS [R15+0x180], R28 ;  /* 0x0001801c0f007388 */ /* 0x0207e80000000800 */
[----:B0-----:R-:W4:Y:S04]  /*1680*/  LDG.E.CONSTANT R24, desc[UR10][R2.64+0x600] ;  /* 0x0006000a02187981 */ /* 0x001f28000c1e9900 */
[----:B-1----:R-:W5:Y:S04]  /*1690*/  LDG.E.CONSTANT R26, desc[UR10][R2.64+0x680] ;  /* 0x0006800a021a7981 */ /* 0x002f68000c1e9900 */
[----:B---3--:R-:W3:Y:S04]  /*16a0*/  LDG.E.CONSTANT R28, desc[UR10][R2.64+0x780] ;  /* 0x0007800a021c7981 */ /* 0x008ee8000c1e9900 */
[----:B--2---:R0:W-:Y:S04]  /*16b0*/  STS [R15+0x580], R20 ;  /* 0x000580140f007388 */ /* 0x0041e80000000800 */
[----:B0-----:R-:W2:Y:S04]  /*16c0*/  LDG.E.CONSTANT R20, desc[UR10][R2.64+0xa00] ;  /* 0x000a000a02147981 */ /* 0x001ea8000c1e9900 */
[----:B------:R0:W-:Y:S04]  /*16d0*/  STS [R15+0x200], R17 ;  /* 0x000200110f007388 */ /* 0x0001e80000000800 */
[----:B------:R1:W-:Y:S04]  /*16e0*/  STS [R15+0x280], R19 ;  /* 0x000280130f007388 */ /* 0x0003e80000000800 */
[----:B------:R4:W-:Y:S04]  /*16f0*/  STS [R15+0x300], R21 ;  /* 0x000300150f007388 */ /* 0x0009e80000000800 */
[----:B------:R5:W-:Y:S04]  /*1700*/  STS [R15+0x380], R23 ;  /* 0x000380170f007388 */ /* 0x000be80000000800 */
[----:B0-----:R-:W2:Y:S04]  /*1710*/  LDG.E.CONSTANT R17, desc[UR10][R2.64+0x800] ;  /* 0x0008000a02117981 */ /* 0x001ea8000c1e9900 */
[----:B------:R0:W-:Y:S04]  /*1720*/  STS [R15+0x500], R22 ;  /* 0x000500160f007388 */ /* 0x0001e80000000800 */
[----:B-1----:R-:W2:Y:S04]  /*1730*/  LDG.E.CONSTANT R19, desc[UR10][R2.64+0x880] ;  /* 0x0008800a02137981 */ /* 0x002ea8000c1e9900 */
[----:B----4-:R-:W4:Y:S04]  /*1740*/  LDG.E.CONSTANT R21, desc[UR10][R2.64+0x900] ;  /* 0x0009000a02157981 */ /* 0x010f28000c1e9900 */
[----:B-----5:R-:W5:Y:S04]  /*1750*/  LDG.E.CONSTANT R23, desc[UR10][R2.64+0x980] ;  /* 0x0009800a02177981 */ /* 0x020f68000c1e9900 */
[----:B------:R1:W-:Y:S04]  /*1760*/  STS [R15+0x600], R24 ;  /* 0x000600180f007388 */ /* 0x0003e80000000800 */
[----:B------:R1:W-:Y:S04]  /*1770*/  STS [R15+0x680], R26 ;  /* 0x0006801a0f007388 */ /* 0x0003e80000000800 */
[----:B---3--:R3:W-:Y:S04]  /*1780*/  STS [R15+0x780], R28 ;  /* 0x0007801c0f007388 */ /* 0x0087e80000000800 */
[----:B0-----:R-:W5:Y:S04]  /*1790*/  LDG.E.CONSTANT R22, desc[UR10][R2.64+0xc00] ;  /* 0x000c000a02167981 */ /* 0x001f68000c1e9900 */
[----:B-1----:R-:W5:Y:S04]  /*17a0*/  LDG.E.CONSTANT R24, desc[UR10][R2.64+0xc80] ;  /* 0x000c800a02187981 */ /* 0x002f68000c1e9900 */
[----:B------:R-:W5:Y:S04]  /*17b0*/  LDG.E.CONSTANT R26, desc[UR10][R2.64+0xd00] ;  /* 0x000d000a021a7981 */ /* 0x000f68000c1e9900 */
[----:B---3--:R-:W3:Y:S04]  /*17c0*/  LDG.E.CONSTANT R28, desc[UR10][R2.64+0xd80] ;  /* 0x000d800a021c7981 */ /* 0x008ee8000c1e9900 */
[----:B--2---:R0:W-:Y:S04]  /*17d0*/  STS [R15+0xa00], R20 ;  /* 0x000a00140f007388 */ /* 0x0041e80000000800 */
[----:B0-----:R-:W2:Y:S01]  /*17e0*/  LDG.E.CONSTANT R20, desc[UR10][R2.64+0xb80] ;  /* 0x000b800a02147981 */ /* 0x001ea2000c1e9900 */
[----:B------:R-:W-:-:S03]  /*17f0*/  IADD3.X R5, PT, PT, R5, UR15, RZ, P0, !PT ;  /* 0x0000000f05057c10 */ /* 0x000fc600087fe4ff */
[----:B------:R0:W-:Y:S04]  /*1800*/  STS [R15+0x400], R25 ;  /* 0x000400190f007388 */ /* 0x0001e80000000800 */
[----:B------:R1:W-:Y:S04]  /*1810*/  STS [R15+0x480], R27 ;  /* 0x0004801b0f007388 */ /* 0x0003e80000000800 */
[----:B------:R1:W-:Y:S04]  /*1820*/  STS [R15+0x800], R17 ;  /* 0x000800110f007388 */ /* 0x0003e80000000800 */
[----:B0-----:R-:W2:Y:S04]  /*1830*/  LDG.E.CONSTANT R25, desc[UR10][R2.64+0xb00] ;  /* 0x000b000a02197981 */ /* 0x001ea8000c1e9900 */
[----:B------:R0:W-:Y:S04]  /*1840*/  STS [R15+0x880], R19 ;  /* 0x000880130f007388 */ /* 0x0001e80000000800 */
[----:B----4-:R4:W-:Y:S04]  /*1850*/  STS [R15+0x900], R21 ;  /* 0x000900150f007388 */ /* 0x0109e80000000800 */
[----:B-----5:R5:W-:Y:S04]  /*1860*/  STS [R15+0x980], R23 ;  /* 0x000980170f007388 */ /* 0x020be80000000800 */
[----:B-1----:R-:W2:Y:S04]  /*1870*/  LDG.E.CONSTANT R27, desc[UR10][R2.64+0xa80] ;  /* 0x000a800a021b7981 */ /* 0x002ea8000c1e9900 */
[----:B------:R-:W2:Y:S04]  /*1880*/  LDG.E.CONSTANT R17, desc[UR10][R2.64+0xe00] ;  /* 0x000e000a02117981 */ /* 0x000ea8000c1e9900 */
[----:B0-----:R-:W2:Y:S04]  /*1890*/  LDG.E.CONSTANT R19, desc[UR10][R2.64+0xe80] ;  /* 0x000e800a02137981 */ /* 0x001ea8000c1e9900 */
[----:B----4-:R-:W4:Y:S04]  /*18a0*/  LDG.E.CONSTANT R21, desc[UR10][R2.64+0xf00] ;  /* 0x000f000a02157981 */ /* 0x010f28000c1e9900 */
[----:B-----5:R-:W5:Y:S04]  /*18b0*/  LDG.E.CONSTANT R23, desc[UR10][R2.64+0xf80] ;  /* 0x000f800a02177981 */ /* 0x020f68000c1e9900 */
[----:B------:R0:W-:Y:S04]  /*18c0*/  STS [R15+0xc00], R22 ;  /* 0x000c00160f007388 */ /* 0x0001e80000000800 */
[----:B------:R1:W-:Y:S04]  /*18d0*/  STS [R15+0xc80], R24 ;  /* 0x000c80180f007388 */ /* 0x0003e80000000800 */
[----:B------:R1:W-:Y:S04]  /*18e0*/  STS [R15+0xd00], R26 ;  /* 0x000d001a0f007388 */ /* 0x0003e80000000800 */
[----:B---3--:R3:W-:Y:S04]  /*18f0*/  STS [R15+0xd80], R28 ;  /* 0x000d801c0f007388 */ /* 0x0087e80000000800 */
[----:B------:R-:W5:Y:S04]  /*1900*/  LDG.E.CONSTANT R2, desc[UR10][R4.64+0x100] ;  /* 0x0001000a04027981 */ /* 0x000f68000c1e9900 */
[----:B------:R-:W5:Y:S04]  /*1910*/  LDG.E.CONSTANT R3, desc[UR10][R4.64+0x180] ;  /* 0x0001800a04037981 */ /* 0x000f68000c1e9900 */
[----:B0-----:R-:W5:Y:S04]  /*1920*/  LDG.E.CONSTANT R22, desc[UR10][R4.64+0x280] ;  /* 0x0002800a04167981 */ /* 0x001f68000c1e9900 */
[----:B-1----:R-:W5:Y:S04]  /*1930*/  LDG.E.CONSTANT R24, desc[UR10][R4.64+0x300] ;  /* 0x0003000a04187981 */ /* 0x002f68000c1e9900 */
[----:B------:R-:W5:Y:S04]  /*1940*/  LDG.E.CONSTANT R26, desc[UR10][R4.64+0x380] ;  /* 0x0003800a041a7981 */ /* 0x000f68000c1e9900 */
[----:B---3--:R-:W3:Y:S04]  /*1950*/  LDG.E.CONSTANT R28, desc[UR10][R4.64+0x400] ;  /* 0x0004000a041c7981 */ /* 0x008ee8000c1e9900 */
[----:B--2---:R0:W-:Y:S04]  /*1960*/  STS [R15+0xb80], R20 ;  /* 0x000b80140f007388 */ /* 0x0041e80000000800 */
[----:B0-----:R-:W2:Y:S04]  /*1970*/  LDG.E.CONSTANT R20, desc[UR10][R4.64+0x200] ;  /* 0x0002000a04147981 */ /* 0x001ea8000c1e9900 */
[----:B------:R0:W-:Y:S04]  /*1980*/  STS [R15+0xb00], R25 ;  /* 0x000b00190f007388 */ /* 0x0001e80000000800 */
[----:B0-----:R-:W2:Y:S04]  /*1990*/  LDG.E.CONSTANT R25, desc[UR10][R4.64] ;  /* 0x0000000a04197981 */ /* 0x001ea8000c1e9900 */
[----:B------:R0:W-:Y:S04]  /*19a0*/  STS [R15+0xe00], R17 ;  /* 0x000e00110f007388 */ /* 0x0001e80000000800 */
[----:B------:R1:W-:Y:S04]  /*19b0*/  STS [R15+0xe80], R19 ;  /* 0x000e80130f007388 */ /* 0x0003e80000000800 */
[----:B----4-:R4:W-:Y:S04]  /*19c0*/  STS [R15+0xf00], R21 ;  /* 0x000f00150f007388 */ /* 0x0109e80000000800 */
[----:B-----5:R5:W-:Y:S04]  /*19d0*/  STS [R15+0xf80], R23 ;  /* 0x000f80170f007388 */ /* 0x020be80000000800 */
[----:B0-----:R-:W2:Y:S04]  /*19e0*/  LDG.E.CONSTANT R17, desc[UR10][R4.64+0x480] ;  /* 0x0004800a04117981 */ /* 0x001ea8000c1e9900 */
[----:B-1----:R-:W2:Y:S04]  /*19f0*/  LDG.E.CONSTANT R19, desc[UR10][R4.64+0x500] ;  /* 0x0005000a04137981 */ /* 0x002ea8000c1e9900 */
[----:B----4-:R-:W4:Y:S04]  /*1a00*/  LDG.E.CONSTANT R21, desc[UR10][R4.64+0x580] ;  /* 0x0005800a04157981 */ /* 0x010f28000c1e9900 */
[----:B-----5:R-:W5:Y:S04]  /*1a10*/  LDG.E.CONSTANT R23, desc[UR10][R4.64+0x600] ;  /* 0x0006000a04177981 */ /* 0x020f68000c1e9900 */
[----:B------:R0:W-:Y:S04]  /*1a20*/  STS [R15+0x2100], R2 ;  /* 0x002100020f007388 */ /* 0x0001e80000000800 */
[----:B------:R1:W-:Y:S04]  /*1a30*/  STS [R15+0x2180], R3 ;  /* 0x002180030f007388 */ /* 0x0003e80000000800 */
[----:B------:R1:W-:Y:S04]  /*1a40*/  STS [R15+0x2280], R22 ;  /* 0x002280160f007388 */ /* 0x0003e80000000800 */
[----:B------:R1:W-:Y:S04]  /*1a50*/  STS [R15+0x2300], R24 ;  /* 0x002300180f007388 */ /* 0x0003e80000000800 */
[----:B------:R1:W-:Y:S04]  /*1a60*/  STS [R15+0x2380], R26 ;  /* 0x0023801a0f007388 */ /* 0x0003e80000000800 */
[----:B---3--:R3:W-:Y:S04]  /*1a70*/  STS [R15+0x2400], R28 ;  /* 0x0024001c0f007388 */ /* 0x0087e80000000800 */
[----:B0-----:R-:W5:Y:S04]  /*1a80*/  LDG.E.CONSTANT R2, desc[UR10][R4.64+0x680] ;  /* 0x0006800a04027981 */ /* 0x001f68000c1e9900 */
[----:B-1----:R-:W5:Y:S04]  /*1a90*/  LDG.E.CONSTANT R3, desc[UR10][R4.64+0x700] ;  /* 0x0007000a04037981 */ /* 0x002f68000c1e9900 */
[----:B------:R-:W5:Y:S04]  /*1aa0*/  LDG.E.CONSTANT R22, desc[UR10][R4.64+0x800] ;  /* 0x0008000a04167981 */ /* 0x000f68000c1e9900 */
[----:B------:R-:W5:Y:S04]  /*1ab0*/  LDG.E.CONSTANT R24, desc[UR10][R4.64+0x880] ;  /* 0x0008800a04187981 */ /* 0x000f68000c1e9900 */
[----:B------:R-:W5:Y:S04]  /*1ac0*/  LDG.E.CONSTANT R26, desc[UR10][R4.64+0x900] ;  /* 0x0009000a041a7981 */ /* 0x000f68000c1e9900 */
[----:B---3--:R-:W3:Y:S04]  /*1ad0*/  LDG.E.CONSTANT R28, desc[UR10][R4.64+0x980] ;  /* 0x0009800a041c7981 */ /* 0x008ee8000c1e9900 */
[----:B--2---:R0:W-:Y:S04]  /*1ae0*/  STS [R15+0x2200], R20 ;  /* 0x002200140f007388 */ /* 0x0041e80000000800 */
[----:B0-----:R-:W2:Y:S04]  /*1af0*/  LDG.E.CONSTANT R20, desc[UR10][R4.64+0x780] ;  /* 0x0007800a04147981 */ /* 0x001ea8000c1e9900 */
[----:B------:R0:W-:Y:S04]  /*1b00*/  STS [R15+0xa80], R27 ;  /* 0x000a801b0f007388 */ /* 0x0001e80000000800 */
[----:B------:R1:W-:Y:S04]  /*1b10*/  STS [R15+0x2000], R25 ;  /* 0x002000190f007388 */ /* 0x0003e80000000800 */
[----:B0-----:R-:W2:Y:S04]  /*1b20*/  LDG.E.CONSTANT R27, desc[UR10][R4.64+0x80] ;  /* 0x0000800a041b7981 */ /* 0x001ea8000c1e9900 */
[----:B-1----:R-:W2:Y:S04]  /*1b30*/  LDG.E.CONSTANT R25, desc[UR10][R4.64+0xf80] ;  /* 0x000f800a04197981 */ /* 0x002ea8000c1e9900 */
        /* <DEDUP_REMOVED lines=24> */
[----:B------:R0:W-:Y:S04]  /*1cc0*/  STS [R15+0x2f80], R25 ;  /* 0x002f80190f007388 */ /* 0x0001e80000000800 */
[----:B------:R0:W-:Y:S04]  /*1cd0*/  STS [R15+0x2a00], R17 ;  /* 0x002a00110f007388 */ /* 0x0001e80000000800 */
[----:B------:R0:W-:Y:S04]  /*1ce0*/  STS [R15+0x2a80], R19 ;  /* 0x002a80130f007388 */ /* 0x0001e80000000800 */
[----:B----4-:R0:W-:Y:S04]  /*1cf0*/  STS [R15+0x2b00], R21 ;  /* 0x002b00150f007388 */ /* 0x0101e80000000800 */
[----:B-----5:R0:W-:Y:S04]  /*1d00*/  STS [R15+0x2b80], R23 ;  /* 0x002b80170f007388 */ /* 0x0201e80000000800 */
[----:B------:R0:W-:Y:S04]  /*1d10*/  STS [R15+0x2c00], R2 ;  /* 0x002c00020f007388 */ /* 0x0001e80000000800 */
[----:B------:R0:W-:Y:S04]  /*1d20*/  STS [R15+0x2c80], R3 ;  /* 0x002c80030f007388 */ /* 0x0001e80000000800 */
[----:B------:R0:W-:Y:S04]  /*1d30*/  STS [R15+0x2d80], R22 ;  /* 0x002d80160f007388 */ /* 0x0001e80000000800 */
[----:B------:R0:W-:Y:S04]  /*1d40*/  STS [R15+0x2e00], R24 ;  /* 0x002e00180f007388 */ /* 0x0001e80000000800 */
[----:B------:R0:W-:Y:S04]  /*1d50*/  STS [R15+0x2e80], R26 ;  /* 0x002e801a0f007388 */ /* 0x0001e80000000800 */
[----:B---3--:R0:W-:Y:S04]  /*1d60*/  STS [R15+0x2f00], R28 ;  /* 0x002f001c0f007388 */ /* 0x0081e80000000800 */
[----:B--2---:R0:W-:Y:S02]  /*1d70*/  STS [R15+0x2d00], R20 ;  /* 0x002d00140f007388 */ /* 0x0041e40000000800 */
.L_x_19:
[----:B------:R-:W-:Y:S05]  /*1d80*/  BSYNC.RECONVERGENT B0 ;  /* 0x0000000000007941 */ /* 0x000fea0003800200 */
.L_x_18:
[----:B------:R-:W-:Y:S01]  /*1d90*/  NOP ;  /* 0x0000000000007918 */ /* 0x000fe20000000000 */
[----:B------:R-:W-:Y:S01]  /*1da0*/  SYNCS.ARRIVE.TRANS64.RED.A0T1 RZ, [UR6], RZ ;  /* 0x000000ffffff79a7 */ /* 0x000fe20008200406 */
[----:B------:R-:W-:Y:S01]  /*1db0*/  VIADD R8, R8, 0x1 ;  /* 0x0000000108087836 */ /* 0x000fe20000000000 */
[----:B------:R-:W-:Y:S01]  /*1dc0*/  ARRIVES.LDGSTSBAR.64.TRANSCNT [UR6] ;  /* 0x00000000ff0079b0 */ /* 0x000fe20008002a06 */
[----:B------:R-:W-:Y:S01]  /*1dd0*/  NOP ;  /* 0x0000000000007918 */ /* 0x000fe20000000000 */
[----:B------:R-:W-:Y:S02]  /*1de0*/  SYNCS.ARRIVE.TRANS64.A1T0 RZ, [UR6], RZ ;  /* 0x000000ffffff79a7 */ /* 0x000fe40008100006 */
[----:B0-----:R-:W-:-:S04]  /*1df0*/  LOP3.LUT R2, R8, 0xff, RZ, 0xc0, !PT ;  /* 0x000000ff08027812 */ /* 0x001fc800078ec0ff */
[----:B------:R-:W-:-:S04]  /*1e00*/  ISETP.NE.AND P0, PT, R2, 0x2, PT ;  /* 0x000000020200780c */ /* 0x000fc80003f05270 */
[----:B------:R-:W-:Y:S02]  /*1e10*/  SEL R3, RZ, 0x1, P0 ;  /* 0x00000001ff037807 */ /* 0x000fe40000000000 */
[----:B------:R-:W-:Y:S02]  /*1e20*/  SEL R8, R8, RZ, P0 ;  /* 0x000000ff08087207 */ /* 0x000fe40000000000 */
[----:B------:R-:W-:-:S04]  /*1e30*/  LOP3.LUT R3, R16, R3, RZ, 0x3c, !PT ;  /* 0x0000000310037212 */ /* 0x000fc800078e3cff */
[----:B------:R-:W-:-:S07]  /*1e40*/  PRMT R16, R3, 0x7610, R16 ;  /* 0x0000761003107816 */ /* 0x000fce0000000010 */
.L_x_13:
[----:B------:R-:W-:Y:S02]  /*1e50*/  LOP3.LUT R2, R16, 0xffff, RZ, 0xc0, !PT ;  /* 0x0000ffff10027812 */ /* 0x000fe400078ec0ff */
[----:B------:R-:W-:Y:S02]  /*1e60*/  LOP3.LUT R17, R12, 0xff, RZ, 0xc0, !PT ;  /* 0x000000ff0c117812 */ /* 0x000fe400078ec0ff */
[----:B------:R-:W-:-:S04]  /*1e70*/  SHF.R.U32.HI R2, RZ, 0x1, R2 ;  /* 0x00000001ff027819 */ /* 0x000fc80000011602 */
[----:B------:R-:W-:Y:S02]  /*1e80*/  LOP3.LUT R5, R2, 0x1, RZ, 0xc0, !PT ;  /* 0x0000000102057812 */ /* 0x000fe400078ec0ff */
[----:B------:R-:W-:Y:S01]  /*1e90*/  CS2R R2, SR_GLOBALTIMERLO ;  /* 0x0000000000027805 */ /* 0x000fe20000015200 */
[----:B------:R-:W0:Y:S01]  /*1ea0*/  S2R R19, SR_CgaCtaId ;  /* 0x0000000000137919 */ /* 0x000e220000008800 */
[----:B------:R-:W-:-:S04]  /*1eb0*/  MOV R4, 0x400 ;  /* 0x0000040000047802 */ /* 0x000fc80000000f00 */
[----:B0-----:R-:W-:Y:S02]  /*1ec0*/  LEA R20, R19, R4, 0x18 ;  /* 0x0000000413147211 */ /* 0x001fe400078ec0ff */
[----:B------:R-:W-:-:S03]  /*1ed0*/  SHF.L.U32 R4, R5, 0x1f, RZ ;  /* 0x0000001f05047819 */ /* 0x000fc600000006ff */
[----:B------:R-:W-:-:S04]  /*1ee0*/  IMAD R17, R17, 0x10, R20 ;  /* 0x0000001011117824 */ /* 0x000fc800078e0214 */
[----:B------:R-:W0:Y:S02]  /*1ef0*/  SYNCS.PHASECHK.TRANS64.TRYWAIT P0, [R17+URZ], R4 ;  /* 0x00000004110075a7 */ /* 0x000e2400080011ff */
[----:B0-----:R-:W-:Y:S05]  /*1f00*/  @P0 BRA `(.L_x_20) ;  /* 0x0000000000600947 */ /* 0x001fea0003800000 */
[----:B------:R-:W-:Y:S01]  /*1f10*/  SHF.L.U32 R20, R5, 0x1f, RZ ;  /* 0x0000001f05147819 */ /* 0x000fe200000006ff */
[----:B------:R-:W-:-:S06]  /*1f20*/  UMOV UR5, URZ ;  /* 0x000000ff00057c82 */ /* 0x000fcc0008000000 */
.L_x_23:
        /* <DEDUP_REMOVED lines=11> */
.L_x_22:
        /* <DEDUP_REMOVED lines=9> */
.L_x_21:
[----:B------:R-:W0:Y:S02]  /*2070*/  SYNCS.PHASECHK.TRANS64.TRYWAIT P0, [R17+URZ], R20 ;  /* 0x00000014110075a7 */ /* 0x000e2400080011ff */
[----:B0-----:R-:W-:Y:S05]  /*2080*/  @!P0 BRA `(.L_x_23) ;  /* 0xfffffffc00a88947 */ /* 0x001fea000383ffff */
.L_x_20:
[----:B------:R-:W-:Y:S01]  /*2090*/  ISETP.NE.AND P0, PT, R18, 0x1, PT ;  /* 0x000000011200780c */ /* 0x000fe20003f05270 */
[----:B------:R-:W-:-:S12]  /*20a0*/  BSSY.RECONVERGENT B0, `(.L_x_24) ;  /* 0x0000082000007945 */ /* 0x000fd80003800200 */
[----:B------:R-:W-:Y:S05]  /*20b0*/  @P0 BRA `(.L_x_25) ;  /* 0x0000000800000947 */ /* 0x000fea0003800000 */
[----:B------:R-:W-:Y:S04]  /*20c0*/  LDS R2, [R15] ;  /* 0x000000000f027984 */ /* 0x000fe80000000800 */
[----:B------:R-:W0:Y:S04]  /*20d0*/  LDS R3, [R15+0x2000] ;  /* 0x002000000f037984 */ /* 0x000e280000000800 */
[----:B------:R-:W-:Y:S04]  /*20e0*/  LDS R4, [R15+0x80] ;  /* 0x000080000f047984 */ /* 0x000fe80000000800 */
[----:B------:R-:W1:Y:S04]  /*20f0*/  LDS R5, [R15+0x2080] ;  /* 0x002080000f057984 */ /* 0x000e680000000800 */
[----:B------:R-:W-:Y:S04]  /*2100*/  LDS R19, [R15+0x100] ;  /* 0x000100000f137984 */ /* 0x000fe80000000800 */
[----:B------:R-:W2:Y:S04]  /*2110*/  LDS R22, [R15+0x2100] ;  /* 0x002100000f167984 */ /* 0x000ea80000000800 */
[----:B------:R-:W-:Y:S04]  /*2120*/  LDS R23, [R15+0x200] ;  /* 0x000200000f177984 */ /* 0x000fe80000000800 */
[----:B------:R-:W3:Y:S04]  /*2130*/  LDS R26, [R15+0x2200] ;  /* 0x002200000f1a7984 */ /* 0x000ee80000000800 */
[----:B------:R-:W-:Y:S04]  /*2140*/  LDS R21, [R15+0x180] ;  /* 0x000180000f157984 */ /* 0x000fe80000000800 */
[----:B------:R-:W4:Y:S04]  /*2150*/  LDS R24, [R15+0x2180] ;  /* 0x002180000f187984 */ /* 0x000f280000000800 */
[----:B------:R-:W-:Y:S01]  /*2160*/  LDS R28, [R15+0x280] ;  /* 0x000280000f1c7984 */ /* 0x000fe20000000800 */
[----:B0-----:R-:W-:-:S03]  /*2170*/  FADD R20, R2, R3 ;  /* 0x0000000302147221 */ /* 0x001fc60000000000 */
[----:B------:R-:W-:Y:S04]  /*2180*/  LDS R25, [R15+0x300] ;  /* 0x000300000f197984 */ /* 0x000fe80000000800 */
[----:B------:R-:W-:Y:S01]  /*2190*/  STS [R15+0x4000], R20 ;  /* 0x004000140f007388 */ /* 0x000fe20000000800 */
[----:B-1----:R-:W-:-:S03]  /*21a0*/  FADD R2, R4, R5 ;  /* 0x0000000504027221 */ /* 0x002fc60000000000 */
[----:B------:R-:W0:Y:S04]  /*21b0*/  LDS R3, [R15+0x2280] ;  /* 0x002280000f037984 */ /* 0x000e280000000800 */
[----:B------:R-:W-:Y:S01]  /*21c0*/  LDS R5, [R15+0x380] ;  /* 0x000380000f057984 */ /* 0x000fe20000000800 */
[----:B--2---:R-:W-:-:S03]  /*21d0*/  FADD R4, R19, R22 ;  /* 0x0000001613047221 */ /* 0x004fc60000000000 */
[----:B------:R-:W-:Y:S04]  /*21e0*/  LDS R20, [R15+0x400] ;  /* 0x000400000f147984 */ /* 0x000fe80000000800 */
[----:B------:R-:W1:Y:S01]  /*21f0*/  LDS R19, [R15+0x2380] ;  /* 0x002380000f137984 */ /* 0x000e620000000800 */
[----:B---3--:R-:W-:-:S03]  /*2200*/  FADD R22, R23, R26 ;  /* 0x0000001a17167221 */ /* 0x008fc60000000000 */
[----:B------:R-:W-:Y:S04]  /*2210*/  STS [R15+0x4100], R4 ;  /* 0x004100040f007388 */ /* 0x000fe80000000800 */
[----:B------:R-:W2:Y:S01]  /*2220*/  LDS R26, [R15+0x2300] ;  /* 0x002300000f1a7984 */ /* 0x000ea20000000800 */
[----:B----4-:R-:W-:-:S03]  /*2230*/  FADD R24, R21, R24 ;  /* 0x0000001815187221 */ /* 0x010fc60000000000 */
[----:B------:R-:W-:Y:S04]  /*2240*/  STS [R15+0x4200], R22 ;  /* 0x004200160f007388 */ /* 0x000fe80000000800 */
[----:B------:R-:W3:Y:S04]  /*2250*/  LDS R21, [R15+0x2400] ;  /* 0x002400000f157984 */ /* 0x000ee80000000800 */
[----:B------:R-:W-:Y:S04]  /*2260*/  STS [R15+0x4180], R24 ;  /* 0x004180180f007388 */ /* 0x000fe80000000800 */
[----:B------:R-:W-:Y:S01]  /*2270*/  LDS R23, [R15+0x500] ;  /* 0x000500000f177984 */ /* 0x000fe20000000800 */
[----:B0-----:R-:W-:-:S03]  /*2280*/  FADD R28, R28, R3 ;  /* 0x000000031c1c7221 */ /* 0x001fc60000000000 */
[----:B------:R-:W-:Y:S04]  /*2290*/  LDS R24, [R15+0x2580] ;  /* 0x002580000f187984 */ /* 0x000fe80000000800 */
[----:B------:R-:W-:Y:S04]  /*22a0*/  LDS R22, [R15+0x600] ;  /* 0x000600000f167984 */ /* 0x000fe80000000800 */
[----:B------:R-:W-:Y:S01]  /*22b0*/  STS [R15+0x4080], R2 ;  /* 0x004080020f007388 */ /* 0x000fe20000000800 */
[----:B-1----:R-:W-:-:S03]  /*22c0*/  FADD R29, R5, R19 ;  /* 0x00000013051d7221 */ /* 0x002fc60000000000 */
[----:B------:R-:W-:Y:S04]  /*22d0*/  LDS R4, [R15+0x700] ;  /* 0x000700000f047984 */ /* 0x000fe80000000800 */
[----:B------:R-:W-:Y:S01]  /*22e0*/  LDS R19, [R15+0x2600] ;  /* 0x002600000f137984 */ /* 0x000fe20000000800 */
[----:B--2---:R-:W-:-:S03]  /*22f0*/  FADD R25, R25, R26 ;  /* 0x0000001a19197221 */ /* 0x004fc60000000000 */
[----:B------:R-:W0:Y:S04]  /*2300*/  LDS R5, [R15+0x2700] ;  /* 0x002700000f057984 */ /* 0x000e280000000800 */
[----:B------:R-:W1:Y:S01]  /*2310*/  LDS R26, [R15+0x2500] ;  /* 0x002500000f1a7984 */ /* 0x000e620000000800 */
[----:B---3--:R-:W-:-:S03]  /*2320*/  FADD R3, R20, R21 ;  /* 0x0000001514037221 */ /* 0x008fc60000000000 */
[----:B------:R-:W-:Y:S04]  /*2330*/  LDS R27, [R15+0x2480] ;  /* 0x002480000f1b7984 */ /* 0x000fe80000000800 */
[----:B------:R-:W2:Y:S04]  /*2340*/  LDS R21, [R15+0x580] ;  /* 0x000580000f157984 */ /* 0x000ea80000000800 */
[----:B------:R-:W-:Y:S04]  /*2350*/  STS [R15+0x4400], R3 ;  /* 0x004400030f007388 */ /* 0x000fe80000000800 */
[----:B------:R-:W3:Y:S04]  /*2360*/  LDS R20, [R15+0x480] ;  /* 0x000480000f147984 */ /* 0x000ee80000000800 */
[----:B------:R-:W-:Y:S04]  /*2370*/  LDS R2, [R15+0x680] ;  /* 0x000680000f027984 */ /* 0x000fe80000000800 */
[----:B------:R-:W4:Y:S04]  /*2380*/  LDS R3, [R15+0x2680] ;  /* 0x002680000f037984 */ /* 0x000f280000000800 */
[----:B------:R5:W-:Y:S04]  /*2390*/  STS [R15+0x4280], R28 ;  /* 0x0042801c0f007388 */ /* 0x000be80000000800 */
[----:B------:R-:W-:Y:S01]  /*23a0*/  STS [R15+0x4380], R29 ;  /* 0x0043801d0f007388 */ /* 0x000fe20000000800 */
[----:B0-----:R-:W-:-:S03]  /*23b0*/  FADD R4, R4, R5 ;  /* 0x0000000504047221 */ /* 0x001fc60000000000 */
[----:B------:R-:W-:Y:S01]  /*23c0*/  LDS R29, [R15+0x980] ;  /* 0x000980000f1d7984 */ /* 0x000fe20000000800 */
[----:B-----5:R-:W-:Y:S01]  /*23d0*/  FADD R28, R22, R19 ;  /* 0x00000013161c7221 */ /* 0x020fe20000000000 */
[----:B-1----:R-:W-:Y:S02]  /*23e0*/  FADD R26, R23, R26 ;  /* 0x0000001a171a7221 */ /* 0x002fe40000000000 */
[----:B------:R-:W-:Y:S04]  /*23f0*/  LDS R22, [R15+0x800] ;  /* 0x000800000f167984 */ /* 0x000fe80000000800 */
[----:B------:R-:W-:Y:S01]  /*2400*/  STS [R15+0x4600], R28 ;  /* 0x0046001c0f007388 */ /* 0x000fe20000000800 */
[----:B--2---:R-:W-:-:S03]  /*2410*/  FADD R23, R21, R24 ;  /* 0x0000001815177221 */ /* 0x004fc60000000000 */
[----:B------:R-:W-:Y:S04]  /*2420*/  LDS R28, [R15+0x2880] ;  /* 0x002880000f1c7984 */ /* 0x000fe80000000800 */
[----:B------:R-:W-:Y:S01]  /*2430*/  STS [R15+0x4580], R23 ;  /* 0x004580170f007388 */ /* 0x000fe20000000800 */
[----:B---3--:R-:W-:-:S03]  /*2440*/  FADD R20, R20, R27 ;  /* 0x0000001b14147221 */ /* 0x008fc60000000000 */
[----:B------:R-:W-:Y:S04]  /*2450*/  LDS R21, [R15+0x780] ;  /* 0x000780000f157984 */ /* 0x000fe80000000800 */
[----:B------:R-:W0:Y:S01]  /*2460*/  LDS R24, [R15+0x2780] ;  /* 0x002780000f187984 */ /* 0x000e220000000800 */
[----:B----4-:R-:W-:-:S03]  /*2470*/  FADD R2, R2, R3 ;  /* 0x0000000302027221 */ /* 0x010fc60000000000 */
[----:B------:R-:W1:Y:S04]  /*2480*/  LDS R23, [R15+0x880] ;  /* 0x000880000f177984 */ /* 0x000e680000000800 */
[----:B------:R-:W2:Y:S04]  /*2490*/  LDS R19, [R15+0x2800] ;  /* 0x002800000f137984 */ /* 0x000ea80000000800 */
[----:B------:R-:W-:Y:S04]  /*24a0*/  STS [R15+0x4700], R4 ;  /* 0x004700040f007388 */ /* 0x000fe80000000800 */
[----:B------:R-:W-:Y:S04]  /*24b0*/  STS [R15+0x4480], R20 ;  /* 0x004480140f007388 */ /* 0x000fe80000000800 */
[----:B------:R-:W-:Y:S04]  /*24c0*/  STS [R15+0x4680], R2 ;  /* 0x004680020f007388 */ /* 0x000fe80000000800 */
[----:B------:R-:W-:Y:S04]  /*24d0*/  LDS R4, [R15+0xa00] ;  /* 0x000a00000f047984 */ /* 0x000fe80000000800 */
[----:B------:R-:W3:Y:S04]  /*24e0*/  LDS R5, [R15+0x2a00] ;  /* 0x002a00000f057984 */ /* 0x000ee80000000800 */
[----:B------:R-:W4:Y:S04]  /*24f0*/  LDS R20, [R15+0x2980] ;  /* 0x002980000f147984 */ /* 0x000f280000000800 */
[----:B------:R-:W-:Y:S04]  /*2500*/  LDS R3, [R15+0xa80] ;  /* 0x000a80000f037984 */ /* 0x000fe80000000800 */
[----:B------:R-:W5:Y:S01]  /*2510*/  LDS R2, [R15+0x2a80] ;  /* 0x002a80000f027984 */ /* 0x000f620000000800 */
[----:B0-----:R-:W-:Y:S01]  /*2520*/  FADD R24, R21, R24 ;  /* 0x0000001815187221 */ /* 0x001fe20000000000 */
[----:B-1----:R-:W-:-:S02]  /*2530*/  FADD R28, R23, R28 ;  /* 0x0000001c171c7221 */ /* 0x002fc40000000000 */
[----:B------:R-:W-:Y:S01]  /*2540*/  STS [R15+0x4300], R25 ;  /* 0x004300190f007388 */ /* 0x000fe20000000800 */
[----:B--2---:R-:W-:-:S03]  /*2550*/  FADD R22, R22, R19 ;  /* 0x0000001316167221 */ /* 0x004fc60000000000 */
[----:B------:R-:W-:Y:S04]  /*2560*/  STS [R15+0x4500], R26 ;  /* 0x0045001a0f007388 */ /* 0x000fe80000000800 */
[----:B------:R-:W-:Y:S04]  /*2570*/  LDS R25, [R15+0x900] ;  /* 0x000900000f197984 */ /* 0x000fe80000000800 */
[----:B------:R-:W0:Y:S04]  /*2580*/  LDS R27, [R15+0x2900] ;  /* 0x002900000f1b7984 */ /* 0x000e280000000800 */
[----:B------:R-:W-:Y:S04]  /*2590*/  LDS R26, [R15+0xb00] ;  /* 0x000b00000f1a7984 */ /* 0x000fe80000000800 */
[----:B------:R-:W1:Y:S01]  /*25a0*/  LDS R23, [R15+0x2b00] ;  /* 0x002b00000f177984 */ /* 0x000e620000000800 */
[----:B---3--:R-:W-:-:S03]  /*25b0*/  FADD R4, R4, R5 ;  /* 0x0000000504047221 */ /* 0x008fc60000000000 */
[----:B------:R5:W-:Y:S01]  /*25c0*/  STS [R15+0x4780], R24 ;  /* 0x004780180f007388 */ /* 0x000be20000000800 */
[----:B----4-:R-:W-:-:S03]  /*25d0*/  FADD R29, R29, R20 ;  /* 0x000000141d1d7221 */ /* 0x010fc60000000000 */
[----:B------:R-:W-:Y:S04]  /*25e0*/  STS [R15+0x4880], R28 ;  /* 0x0048801c0f007388 */ /* 0x000fe80000000800 */
[----:B------:R-:W-:Y:S01]  /*25f0*/  STS [R15+0x4800], R22 ;  /* 0x004800160f007388 */ /* 0x000fe20000000800 */
[----:B-----5:R-:W-:-:S03]  /*2600*/  FADD R24, R3, R2 ;  /* 0x0000000203187221 */ /* 0x020fc60000000000 */
[----:B------:R-:W-:Y:S04]  /*2610*/  LDS R5, [R15+0xc80] ;  /* 0x000c80000f057984 */ /* 0x000fe80000000800 */
[----:B------:R-:W2:Y:S04]  /*2620*/  LDS R28, [R15+0x2c80] ;  /* 0x002c80000f1c7984 */ /* 0x000ea80000000800 */
[----:B------:R-:W-:Y:S04]  /*2630*/  LDS R21, [R15+0xb80] ;  /* 0x000b80000f157984 */ /* 0x000fe80000000800 */
[----:B------:R-:W3:Y:S04]  /*2640*/  LDS R22, [R15+0x2b80] ;  /* 0x002b80000f167984 */ /* 0x000ee80000000800 */
[----:B------:R-:W-:Y:S01]  /*2650*/  LDS R19, [R15+0xc00] ;  /* 0x000c00000f137984 */ /* 0x000fe20000000800 */
[----:B0-----:R-:W-:-:S03]  /*2660*/  FADD R25, R25, R27 ;  /* 0x0000001b19197221 */ /* 0x001fc60000000000 */
[----:B------:R-:W0:Y:S04]  /*2670*/  LDS R20, [R15+0x2c00] ;  /* 0x002c00000f147984 */ /* 0x000e280000000800 */
[----:B------:R-:W-:Y:S01]  /*2680*/  LDS R2, [R15+0xd00] ;  /* 0x000d00000f027984 */ /* 0x000fe20000000800 */
[----:B-1----:R-:W-:-:S03]  /*2690*/  FADD R26, R26, R23 ;  /* 0x000000171a1a7221 */ /* 0x002fc60000000000 */
[----:B------:R-:W1:Y:S04]  /*26a0*/  LDS R3, [R15+0x2d00] ;  /* 0x002d00000f037984 */ /* 0x000e680000000800 */
[----:B------:R-:W-:Y:S04]  /*26b0*/  STS [R15+0x4900], R25 ;  /* 0x004900190f007388 */ /* 0x000fe80000000800 */
[----:B------:R-:W-:Y:S04]  /*26c0*/  STS [R15+0x4980], R29 ;  /* 0x0049801d0f007388 */ /* 0x000fe80000000800 */
[----:B------:R-:W-:Y:S01]  /*26d0*/  STS [R15+0x4a80], R24 ;  /* 0x004a80180f007388 */ /* 0x000fe20000000800 */
[----:B--2---:R-:W-:-:S03]  /*26e0*/  FADD R28, R5, R28 ;  /* 0x0000001c051c7221 */ /* 0x004fc60000000000 */
[----:B------:R-:W-:Y:S04]  /*26f0*/  STS [R15+0x4b00], R26 ;  /* 0x004b001a0f007388 */ /* 0x000fe80000000800 */
[----:B------:R-:W-:Y:S01]  /*2700*/  LDS R23, [R15+0xe00] ;  /* 0x000e00000f177984 */ /* 0x000fe20000000800 */
[----:B---3--:R-:W-:-:S03]  /*2710*/  FADD R22, R21, R22 ;  /* 0x0000001615167221 */ /* 0x008fc60000000000 */
[----:B------:R-:W2:Y:S04]  /*2720*/  LDS R25, [R15+0x2e00] ;  /* 0x002e00000f197984 */ /* 0x000ea80000000800 */
[----:B------:R-:W-:Y:S01]  /*2730*/  LDS R21, [R15+0x2d80] ;  /* 0x002d80000f157984 */ /* 0x000fe20000000800 */
[----:B0-----:R-:W-:-:S03]  /*2740*/  FADD R20, R19, R20 ;  /* 0x0000001413147221 */ /* 0x001fc60000000000 */
[----:B------:R-:W-:Y:S04]  /*2750*/  LDS R27, [R15+0xe80] ;  /* 0x000e80000f1b7984 */ /* 0x000fe80000000800 */
[----:B------:R-:W0:Y:S01]  /*2760*/  LDS R19, [R15+0xd80] ;  /* 0x000d80000f137984 */ /* 0x000e220000000800 */
[----:B-1----:R-:W-:-:S03]  /*2770*/  FADD R5, R2, R3 ;  /* 0x0000000302057221 */ /* 0x002fc60000000000 */
[----:B------:R-:W1:Y:S04]  /*2780*/  LDS R24, [R15+0x2e80] ;  /* 0x002e80000f187984 */ /* 0x000e680000000800 */
[----:B------:R-:W-:Y:S04]  /*2790*/  LDS R26, [R15+0xf00] ;  /* 0x000f00000f1a7984 */ /* 0x000fe80000000800 */
[----:B------:R-:W3:Y:S04]  /*27a0*/  LDS R29, [R15+0x2f00] ;  /* 0x002f00000f1d7984 */ /* 0x000ee80000000800 */
[----:B------:R-:W-:Y:S04]  /*27b0*/  LDS R2, [R15+0xf80] ;  /* 0x000f80000f027984 */ /* 0x000fe80000000800 */
[----:B------:R-:W4:Y:S04]  /*27c0*/  LDS R3, [R15+0x2f80] ;  /* 0x002f80000f037984 */ /* 0x000f280000000800 */
[----:B------:R-:W-:Y:S04]  /*27d0*/  STS [R15+0x4a00], R4 ;  /* 0x004a00040f007388 */ /* 0x000fe80000000800 */
[----:B------:R2:W-:Y:S04]  /*27e0*/  STS [R15+0x4c00], R20 ;  /* 0x004c00140f007388 */ /* 0x0005e80000000800 */
[----:B------:R1:W-:Y:S04]  /*27f0*/  STS [R15+0x4b80], R22 ;  /* 0x004b80160f007388 */ /* 0x0003e80000000800 */
[----:B------:R3:W-:Y:S01]  /*2800*/  STS [R15+0x4c80], R28 ;  /* 0x004c801c0f007388 */ /* 0x0007e20000000800 */
[----:B--2---:R-:W-:Y:S01]  /*2810*/  FADD R20, R23, R25 ;  /* 0x0000001917147221 */ /* 0x004fe20000000000 */
[----:B0-----:R-:W-:-:S02]  /*2820*/  FADD R4, R19, R21 ;  /* 0x0000001513047221 */ /* 0x001fc40000000000 */
[----:B------:R0:W-:Y:S01]  /*2830*/  STS [R15+0x4d00], R5 ;  /* 0x004d00050f007388 */ /* 0x0001e20000000800 */
[----:B-1----:R-:W-:-:S03]  /*2840*/  FADD R24, R27, R24 ;  /* 0x000000181b187221 */ /* 0x002fc60000000000 */
[----:B------:R0:W-:Y:S04]  /*2850*/  STS [R15+0x4d80], R4 ;  /* 0x004d80040f007388 */ /* 0x0001e80000000800 */
[----:B------:R0:W-:Y:S01]  /*2860*/  STS [R15+0x4e00], R20 ;  /* 0x004e00140f007388 */ /* 0x0001e20000000800 */
[----:B---3--:R-:W-:-:S03]  /*2870*/  FADD R26, R26, R29 ;  /* 0x0000001d1a1a7221 */ /* 0x008fc60000000000 */
[----:B------:R0:W-:Y:S04]  /*2880*/  STS [R15+0x4e80], R24 ;  /* 0x004e80180f007388 */ /* 0x0001e80000000800 */
[----:B------:R0:W-:Y:S01]  /*2890*/  STS [R15+0x4f00], R26 ;  /* 0x004f001a0f007388 */ /* 0x0001e20000000800 */
[----:B----4-:R-:W-:-:S05]  /*28a0*/  FADD R2, R2, R3 ;  /* 0x0000000302027221 */ /* 0x010fca0000000000 */
[----:B------:R0:W-:Y:S02]  /*28b0*/  STS [R15+0x4f80], R2 ;  /* 0x004f80020f007388 */ /* 0x0001e40000000800 */
.L_x_25:
[----:B------:R-:W-:Y:S05]  /*28c0*/  BSYNC.RECONVERGENT B0 ;  /* 0x0000000000007941 */ /* 0x000fea0003800200 */
.L_x_24:
[----:B------:R1:W-:Y:S01]  /*28d0*/  SYNCS.ARRIVE.TRANS64.A1T0 RZ, [R17+URZ+0x8], RZ ;  /* 0x000008ff11ff79a7 */ /* 0x0003e200081000ff */
[----:B0-----:R-:W-:Y:S01]  /*28e0*/  LOP3.LUT R2, R10, 0xff, RZ, 0xc0, !PT ;  /* 0x000000ff0a027812 */ /* 0x001fe200078ec0ff */
[----:B------:R-:W-:-:S03]  /*28f0*/  VIADD R12, R12, 0x1 ;  /* 0x000000010c0c7836 */ /* 0x000fc60000000000 */
[----:B------:R-:W-:Y:S02]  /*2900*/  R2UR UR5, R2 ;  /* 0x00000000020572ca */ /* 0x000fe400000e0000 */
[----:B------:R-:W-:Y:S01]  /*2910*/  CS2R R2, SR_GLOBALTIMERLO ;  /* 0x0000000000027805 */ /* 0x000fe20000015200 */
[----:B------:R-:W0:Y:S01]  /*2920*/  S2UR UR8, SR_CgaCtaId ;  /* 0x00000000000879c3 */ /* 0x000e220000008800 */
[----:B------:R-:W-:Y:S01]  /*2930*/  UMOV UR6, 0x400 ;  /* 0x0000040000067882 */ /* 0x000fe20000000000 */
[----:B------:R-:W-:Y:S01]  /*2940*/  LOP3.LUT R4, R13, 0x1, RZ, 0xc0, !PT ;  /* 0x000000010d047812 */ /* 0x000fe200078ec0ff */
[----:B------:R-:W-:-:S03]  /*2950*/  UIADD3 UR6, UPT, UPT, UR6, 0x28, URZ ;  /* 0x0000002806067890 */ /* 0x000fc6000fffe0ff */
[----:B------:R-:W-:Y:S01]  /*2960*/  SHF.L.U32 R5, R4, 0x1f, RZ ;  /* 0x0000001f04057819 */ /* 0x000fe200000006ff */
[----:B0-----:R-:W-:-:S04]  /*2970*/  ULEA UR6, UR8, UR6, 0x18 ;  /* 0x0000000608067291 */ /* 0x001fc8000f8ec0ff */
[----:B------:R-:W-:-:S09]  /*2980*/  ULEA UR6, UR5, UR6, 0x4 ;  /* 0x0000000605067291 */ /* 0x000fd2000f8e20ff */
[----:B------:R-:W0:Y:S02]  /*2990*/  SYNCS.PHASECHK.TRANS64.TRYWAIT P0, [UR6+0x8], R5 ;  /* 0x00000805ff0075a7 */ /* 0x000e240008001106 */
[----:B01----:R-:W-:Y:S05]  /*29a0*/  @P0 BRA `(.L_x_26) ;  /* 0x0000000000600947 */ /* 0x003fea0003800000 */
[----:B------:R-:W-:Y:S01]  /*29b0*/  SHF.L.U32 R19, R4, 0x1f, RZ ;  /* 0x0000001f04137819 */ /* 0x000fe200000006ff */
[----:B------:R-:W-:-:S06]  /*29c0*/  UMOV UR5, URZ ;  /* 0x000000ff00057c82 */ /* 0x000fcc0008000000 */
.L_x_29:
        /* <DEDUP_REMOVED lines=11> */
.L_x_28:
        /* <DEDUP_REMOVED lines=9> */
.L_x_27:
[----:B------:R-:W0:Y:S02]  /*2b10*/  SYNCS.PHASECHK.TRANS64.TRYWAIT P0, [UR6+0x8], R19 ;  /* 0x00000813ff0075a7 */ /* 0x000e240008001106 */
[----:B0-----:R-:W-:Y:S05]  /*2b20*/  @!P0 BRA `(.L_x_29) ;  /* 0xfffffffc00a88947 */ /* 0x001fea000383ffff */
.L_x_26:
[----:B------:R-:W-:Y:S01]  /*2b30*/  NOP ;  /* 0x0000000000007918 */ /* 0x000fe20000000000 */
[----:B------:R-:W-:Y:S01]  /*2b40*/  SYNCS.ARRIVE.TRANS64.RED.A0T1 RZ, [UR6], RZ ;  /* 0x000000ffffff79a7 */ /* 0x000fe20008200406 */
[----:B------:R-:W-:Y:S01]  /*2b50*/  ARRIVES.LDGSTSBAR.64.TRANSCNT [UR6] ;  /* 0x00000000ff0079b0 */ /* 0x000fe20008002a06 */
[----:B------:R-:W-:Y:S01]  /*2b60*/  NOP ;  /* 0x0000000000007918 */ /* 0x000fe20000000000 */
[----:B------:R-:W-:Y:S01]  /*2b70*/  SYNCS.ARRIVE.TRANS64.A1T0 RZ, [UR6], RZ ;  /* 0x000000ffffff79a7 */ /* 0x000fe20008100006 */
[----:B------:R-:W-:Y:S01]  /*2b80*/  LOP3.LUT R2, R13, 0xffff, RZ, 0xc0, !PT ;  /* 0x0000ffff0d027812 */ /* 0x000fe200078ec0ff */
[----:B------:R-:W-:Y:S01]  /*2b90*/  VIADD R10, R10, 0x1 ;  /* 0x000000010a0a7836 */ /* 0x000fe20000000000 */
[----:B------:R-:W-:Y:S02]  /*2ba0*/  LOP3.LUT R17, R11, 0xff, RZ, 0xc0, !PT ;  /* 0x000000ff0b117812 */ /* 0x000fe400078ec0ff */
[----:B------:R-:W-:-:S04]  /*2bb0*/  SHF.R.U32.HI R2, RZ, 0x1, R2 ;  /* 0x00000001ff027819 */ /* 0x000fc80000011602 */
[----:B------:R-:W-:Y:S02]  /*2bc0*/  LOP3.LUT R5, R2, 0x1, RZ, 0xc0, !PT ;  /* 0x0000000102057812 */ /* 0x000fe400078ec0ff */
[----:B------:R-:W-:Y:S01]  /*2bd0*/  CS2R R2, SR_GLOBALTIMERLO ;  /* 0x0000000000027805 */ /* 0x000fe20000015200 */
[----:B------:R-:W0:Y:S01]  /*2be0*/  S2R R19, SR_CgaCtaId ;  /* 0x0000000000137919 */ /* 0x000e220000008800 */
[----:B------:R-:W-:-:S05]  /*2bf0*/  MOV R4, 0x400 ;  /* 0x0000040000047802 */ /* 0x000fca0000000f00 */
[----:B------:R-:W-:-:S05]  /*2c00*/  VIADD R4, R4, 0x28 ;  /* 0x0000002804047836 */ /* 0x000fca0000000000 */
[----:B0-----:R-:W-:Y:S02]  /*2c10*/  LEA R20, R19, R4, 0x18 ;  /* 0x0000000413147211 */ /* 0x001fe400078ec0ff */
[----:B------:R-:W-:-:S03]  /*2c20*/  SHF.L.U32 R4, R5, 0x1f, RZ ;  /* 0x0000001f05047819 */ /* 0x000fc600000006ff */
[----:B------:R-:W-:-:S04]  /*2c30*/  IMAD R17, R17, 0x10, R20 ;  /* 0x0000001011117824 */ /* 0x000fc800078e0214 */
[----:B------:R-:W0:Y:S02]  /*2c40*/  SYNCS.PHASECHK.TRANS64.TRYWAIT P0, [R17+URZ], R4 ;  /* 0x00000004110075a7 */ /* 0x000e2400080011ff */
[----:B0-----:R-:W-:Y:S05]  /*2c50*/  @P0 BRA `(.L_x_30) ;  /* 0x0000000000600947 */ /* 0x001fea0003800000 */
[----:B------:R-:W-:Y:S01]  /*2c60*/  SHF.L.U32 R20, R5, 0x1f, RZ ;  /* 0x0000001f05147819 */ /* 0x000fe200000006ff */
[----:B------:R-:W-:-:S06]  /*2c70*/  UMOV UR5, URZ ;  /* 0x000000ff00057c82 */ /* 0x000fcc0008000000 */
.L_x_33:
        /* <DEDUP_REMOVED lines=11> */
.L_x_32:
        /* <DEDUP_REMOVED lines=9> */
.L_x_31:
[----:B------:R-:W0:Y:S02]  /*2dc0*/  SYNCS.PHASECHK.TRANS64.TRYWAIT P0, [R17+URZ], R20 ;  /* 0x00000014110075a7 */ /* 0x000e2400080011ff */
[----:B0-----:R-:W-:Y:S05]  /*2dd0*/  @!P0 BRA `(.L_x_33) ;  /* 0xfffffffc00a88947 */ /* 0x001fea000383ffff */
.L_x_30:
[----:B------:R-:W-:Y:S01]  /*2de0*/  ISETP.NE.AND P0, PT, R18, 0x2, PT ;  /* 0x000000021200780c */ /* 0x000fe20003f05270 */
[----:B------:R-:W-:-:S12]  /*2df0*/  BSSY.RECONVERGENT B0, `(.L_x_34) ;  /* 0x0000047000007945 */ /* 0x000fd80003800200 */
[----:B------:R-:W-:Y:S05]  /*2e00*/  @P0 BRA `(.L_x_35) ;  /* 0x0000000400140947 */ /* 0x000fea0003800000 */
[----:B------:R-:W0:Y:S01]  /*2e10*/  LDS R5, [R15+0x4000] ;  /* 0x004000000f057984 */ /* 0x000e220000000800 */
[----:B------:R-:W1:Y:S01]  /*2e20*/  LDCU.64 UR8, c[0x0][0x390] ;  /* 0x00007200ff0877ac */ /* 0x000e620008000a00 */
[----:B------:R-:W-:Y:S02]  /*2e30*/  IMAD.WIDE.U32 R2, R6, 0x400, RZ ;  /* 0x0000040006027825 */ /* 0x000fe400078e00ff */
[----:B------:R-:W2:Y:S01]  /*2e40*/  LDS R19, [R15+0x4080] ;  /* 0x004080000f137984 */ /* 0x000ea20000000800 */
[----:B------:R-:W-:-:S03]  /*2e50*/  LOP3.LUT R6, R2, 0x1f, R0, 0xf8, !PT ;  /* 0x0000001f02067812 */ /* 0x000fc600078ef800 */
[----:B------:R-:W3:Y:S04]  /*2e60*/  LDS R21, [R15+0x4100] ;  /* 0x004100000f157984 */ /* 0x000ee80000000800 */
[----:B------:R-:W4:Y:S04]  /*2e70*/  LDS R23, [R15+0x4180] ;  /* 0x004180000f177984 */ /* 0x000f280000000800 */
[----:B------:R-:W5:Y:S01]  /*2e80*/  LDS R25, [R15+0x4200] ;  /* 0x004200000f197984 */ /* 0x000f620000000800 */
[----:B-1----:R-:W-:-:S03]  /*2e90*/  LEA R2, P0, R6, UR8, 0x2 ;  /* 0x0000000806027c11 */ /* 0x002fc6000f8010ff */
[----:B------:R-:W1:Y:S01]  /*2ea0*/  LDS R27, [R15+0x4280] ;  /* 0x004280000f1b7984 */ /* 0x000e620000000800 */
[----:B------:R-:W-:-:S03]  /*2eb0*/  LEA.HI.X R3, R6, UR9, R3, 0x2, P0 ;  /* 0x0000000906037c11 */ /* 0x000fc600080f1403 */
[----:B------:R-:W1:Y:S04]  /*2ec0*/  LDS R29, [R15+0x4300] ;  /* 0x004300000f1d7984 */ /* 0x000e680000000800 */
[----:B------:R-:W1:Y:S04]  /*2ed0*/  LDS R4, [R15+0x4380] ;  /* 0x004380000f047984 */ /* 0x000e680000000800 */
[----:B------:R-:W1:Y:S04]  /*2ee0*/  LDS R20, [R15+0x4400] ;  /* 0x004400000f147984 */ /* 0x000e680000000800 */
[----:B------:R-:W1:Y:S04]  /*2ef0*/  LDS R6, [R15+0x4480] ;  /* 0x004480000f067984 */ /* 0x000e680000000800 */
[----:B0-----:R-:W-:Y:S04]  /*2f00*/  STG.E desc[UR10][R2.64], R5 ;  /* 0x0000000502007986 */ /* 0x001fe8000c10190a */
[----:B--2---:R-:W-:Y:S04]  /*2f10*/  STG.E desc[UR10][R2.64+0x80], R19 ;  /* 0x0000801302007986 */ /* 0x004fe8000c10190a */
[----:B---3--:R-:W-:Y:S04]  /*2f20*/  STG.E desc[UR10][R2.64+0x100], R21 ;  /* 0x0001001502007986 */ /* 0x008fe8000c10190a */
[----:B----4-:R-:W-:Y:S04]  /*2f30*/  STG.E desc[UR10][R2.64+0x180], R23 ;  /* 0x0001801702007986 */ /* 0x010fe8000c10190a */
[----:B-----5:R-:W-:Y:S04]  /*2f40*/  STG.E desc[UR10][R2.64+0x200], R25 ;  /* 0x0002001902007986 */ /* 0x020fe8000c10190a */
[----:B-1----:R-:W-:Y:S04]  /*2f50*/  STG.E desc[UR10][R2.64+0x280], R27 ;  /* 0x0002801b02007986 */ /* 0x002fe8000c10190a */
[----:B------:R-:W-:Y:S04]  /*2f60*/  STG.E desc[UR10][R2.64+0x300], R29 ;  /* 0x0003001d02007986 */ /* 0x000fe8000c10190a */
[----:B------:R-:W-:Y:S04]  /*2f70*/  STG.E desc[UR10][R2.64+0x380], R4 ;  /* 0x0003800402007986 */ /* 0x000fe8000c10190a */
[----:B------:R-:W-:Y:S04]  /*2f80*/  STG.E desc[UR10][R2.64+0x400], R20 ;  /* 0x0004001402007986 */ /* 0x000fe8000c10190a */
[----:B------:R-:W0:Y:S04]  /*2f90*/  LDS R22, [R15+0x4500] ;  /* 0x004500000f167984 */ /* 0x000e280000000800 */
[----:B------:R-:W1:Y:S04]  /*2fa0*/  LDS R5, [R15+0x4580] ;  /* 0x004580000f057984 */ /* 0x000e680000000800 */
[----:B------:R-:W2:Y:S04]  /*2fb0*/  LDS R19, [R15+0x4600] ;  /* 0x004600000f137984 */ /* 0x000ea80000000800 */
[----:B------:R-:W3:Y:S04]  /*2fc0*/  LDS R21, [R15+0x4680] ;  /* 0x004680000f157984 */ /* 0x000ee80000000800 */
[----:B------:R-:W4:Y:S04]  /*2fd0*/  LDS R23, [R15+0x4700] ;  /* 0x004700000f177984 */ /* 0x000f280000000800 */
[----:B------:R-:W5:Y:S04]  /*2fe0*/  LDS R25, [R15+0x4780] ;  /* 0x004780000f197984 */ /* 0x000f680000000800 */
[----:B------:R-:W5:Y:S04]  /*2ff0*/  LDS R27, [R15+0x4800] ;  /* 0x004800000f1b7984 */ /* 0x000f680000000800 */
[----:B------:R-:W5:Y:S04]  /*3000*/  LDS R29, [R15+0x4880] ;  /* 0x004880000f1d7984 */ /* 0x000f680000000800 */
[----:B------:R-:W5:Y:S04]  /*3010*/  LDS R4, [R15+0x4900] ;  /* 0x004900000f047984 */ /* 0x000f680000000800 */
[----:B------:R-:W5:Y:S04]  /*3020*/  LDS R20, [R15+0x4980] ;  /* 0x004980000f147984 */ /* 0x000f680000000800 */
[----:B------:R-:W-:Y:S04]  /*3030*/  STG.E desc[UR10][R2.64+0x480], R6 ;  /* 0x0004800602007986 */ /* 0x000fe8000c10190a */
[----:B0-----:R-:W-:Y:S04]  /*3040*/  STG.E desc[UR10][R2.64+0x500], R22 ;  /* 0x0005001602007986 */ /* 0x001fe8000c10190a */
[----:B-1----:R-:W-:Y:S04]  /*3050*/  STG.E desc[UR10][R2.64+0x580], R5 ;  /* 0x0005800502007986 */ /* 0x002fe8000c10190a */
[----:B--2---:R-:W-:Y:S04]  /*3060*/  STG.E desc[UR10][R2.64+0x600], R19 ;  /* 0x0006001302007986 */ /* 0x004fe8000c10190a */
[----:B---3--:R-:W-:Y:S04]  /*3070*/  STG.E desc[UR10][R2.64+0x680], R21 ;  /* 0x0006801502007986 */ /* 0x008fe8000c10190a */
[----:B----4-:R-:W-:Y:S04]  /*3080*/  STG.E desc[UR10][R2.64+0x700], R23 ;  /* 0x0007001702007986 */ /* 0x010fe8000c10190a */
[----:B-----5:R-:W-:Y:S04]  /*3090*/  STG.E desc[UR10][R2.64+0x780], R25 ;  /* 0x0007801902007986 */ /* 0x020fe8000c10190a */
[----:B------:R-:W-:Y:S04]  /*30a0*/  STG.E desc[UR10][R2.64+0x800], R27 ;  /* 0x0008001b02007986 */ /* 0x000fe8000c10190a */
        /* <DEDUP_REMOVED lines=13> */
[----:B------:R-:W5:Y:S04]  /*3180*/  LDS R24, [R15+0x4f80] ;  /* 0x004f80000f187984 */ /* 0x000f680000000800 */
[----:B------:R-:W5:Y:S04]  /*3190*/  LDS R20, [R15+0x4f00] ;  /* 0x004f00000f147984 */ /* 0x000f680000000800 */
[----:B0-----:R0:W-:Y:S04]  /*31a0*/  STG.E desc[UR10][R2.64+0xa00], R6 ;  /* 0x000a000602007986 */ /* 0x0011e8000c10190a */
[----:B-1----:R0:W-:Y:S04]  /*31b0*/  STG.E desc[UR10][R2.64+0xa80], R22 ;  /* 0x000a801602007986 */ /* 0x0021e8000c10190a */
[----:B--2---:R0:W-:Y:S04]  /*31c0*/  STG.E desc[UR10][R2.64+0xb00], R5 ;  /* 0x000b000502007986 */ /* 0x0041e8000c10190a */
[----:B---3--:R0:W-:Y:S04]  /*31d0*/  STG.E desc[UR10][R2.64+0xb80], R19 ;  /* 0x000b801302007986 */ /* 0x0081e8000c10190a */
[----:B----4-:R0:W-:Y:S04]  /*31e0*/  STG.E desc[UR10][R2.64+0xc00], R21 ;  /* 0x000c001502007986 */ /* 0x0101e8000c10190a */
[----:B-----5:R0:W-:Y:S04]  /*31f0*/  STG.E desc[UR10][R2.64+0xc80], R23 ;  /* 0x000c801702007986 */ /* 0x0201e8000c10190a */
[----:B------:R0:W-:Y:S04]  /*3200*/  STG.E desc[UR10][R2.64+0xd00], R25 ;  /* 0x000d001902007986 */ /* 0x0001e8000c10190a */
[----:B------:R0:W-:Y:S04]  /*3210*/  STG.E desc[UR10][R2.64+0xd80], R27 ;  /* 0x000d801b02007986 */ /* 0x0001e8000c10190a */
[----:B------:R0:W-:Y:S04]  /*3220*/  STG.E desc[UR10][R2.64+0xe00], R29 ;  /* 0x000e001d02007986 */ /* 0x0001e8000c10190a */
[----:B------:R0:W-:Y:S04]  /*3230*/  STG.E desc[UR10][R2.64+0xe80], R4 ;  /* 0x000e800402007986 */ /* 0x0001e8000c10190a */
[----:B------:R0:W-:Y:S04]  /*3240*/  STG.E desc[UR10][R2.64+0xf80], R24 ;  /* 0x000f801802007986 */ /* 0x0001e8000c10190a */
[----:B------:R0:W-:Y:S02]  /*3250*/  STG.E desc[UR10][R2.64+0xf00], R20 ;  /* 0x000f001402007986 */ /* 0x0001e4000c10190a */
.L_x_35:
[----:B------:R-:W-:Y:S05]  /*3260*/  BSYNC.RECONVERGENT B0 ;  /* 0x0000000000007941 */ /* 0x000fea0003800200 */
.L_x_34:
[----:B------:R-:W1:Y:S01]  /*3270*/  LDCU UR5, c[0x0][0x398] ;  /* 0x00007300ff0577ac */ /* 0x000e620008000800 */
[----:B0-----:R-:W-:Y:S01]  /*3280*/  LOP3.LUT R2, R10, 0xff, RZ, 0xc0, !PT ;  /* 0x000000ff0a027812 */ /* 0x001fe200078ec0ff */
[----:B------:R-:W-:Y:S01]  /*3290*/  VIADD R11, R11, 0x1 ;  /* 0x000000010b0b7836 */ /* 0x000fe20000000000 */
[----:B------:R-:W-:Y:S01]  /*32a0*/  LOP3.LUT R3, R12, 0xff, RZ, 0xc0, !PT ;  /* 0x000000ff0c037812 */ /* 0x000fe200078ec0ff */
[----:B------:R-:W-:Y:S01]  /*32b0*/  IMAD.IADD R6, R14, 0x1, -R7 ;  /* 0x000000010e067824 */ /* 0x000fe200078e0a07 */
[----:B------:R-:W-:Y:S01]  /*32c0*/  ISETP.NE.AND P2, PT, R2, 0x2, PT ;  /* 0x000000020200780c */ /* 0x000fe20003f45270 */
[----:B------:R0:W-:Y:S01]  /*32d0*/  SYNCS.ARRIVE.TRANS64.A1T0 RZ, [R17+URZ+0x8], RZ ;  /* 0x000008ff11ff79a7 */ /* 0x0001e200081000ff */
[----:B------:R-:W-:Y:S01]  /*32e0*/  LOP3.LUT R4, R11, 0xff, RZ, 0xc0, !PT ;  /* 0x000000ff0b047812 */ /* 0x000fe200078ec0ff */
[----:B------:R-:W-:Y:S01]  /*32f0*/  UIADD3 UR4, UPT, UPT, UR4, 0x1, URZ ;  /* 0x0000000104047890 */ /* 0x000fe2000fffe0ff */
[----:B------:R-:W-:Y:S02]  /*3300*/  SEL R2, RZ, 0x1, P2 ;  /* 0x00000001ff027807 */ /* 0x000fe40001000000 */
[----:B------:R-:W-:Y:S01]  /*3310*/  SEL R10, R10, RZ, P2 ;  /* 0x000000ff0a0a7207 */ /* 0x000fe20001000000 */
[----:B------:R-:W-:Y:S01]  /*3320*/  BAR.SYNC.DEFER_BLOCKING 0x0 ;  /* 0x0000000000007b1d */ /* 0x000fe20000010000 */
[----:B-1----:R-:W-:-:S02]  /*3330*/  ISETP.GE.AND P2, PT, R6, UR5, PT ;  /* 0x0000000506007c0c */ /* 0x002fc4000bf46270 */
[----:B------:R-:W-:Y:S02]  /*3340*/  ISETP.NE.AND P1, PT, R3, 0x2, PT ;  /* 0x000000020300780c */ /* 0x000fe40003f25270 */
[----:B------:R-:W-:Y:S02]  /*3350*/  ISETP.NE.AND P0, PT, R4, 0x2, PT ;  /* 0x000000020400780c */ /* 0x000fe40003f05270 */
[----:B------:R-:W-:Y:S02]  /*3360*/  LOP3.LUT R13, R13, R2, RZ, 0x3c, !PT ;  /* 0x000000020d0d7212 */ /* 0x000fe400078e3cff */
[----:B------:R-:W-:Y:S02]  /*3370*/  SEL R12, R12, RZ, P1 ;  /* 0x000000ff0c0c7207 */ /* 0x000fe40000800000 */
[----:B------:R-:W-:-:S05]  /*3380*/  SEL R11, R11, RZ, P0 ;  /* 0x000000ff0b0b7207 */ /* 0x000fca0000000000 */
[----:B------:R-:W-:Y:S02]  /*3390*/  @!P1 LOP3.LUT R16, R16, 0x2, RZ, 0x3c, !PT ;  /* 0x0000000210109812 */ /* 0x000fe400078e3cff */
[----:B------:R-:W-:Y:S01]  /*33a0*/  @!P0 LOP3.LUT R13, R13, 0x2, RZ, 0x3c, !PT ;  /* 0x000000020d0d8812 */ /* 0x000fe200078e3cff */
[----:B0-----:R-:W-:Y:S06]  /*33b0*/  @!P2 BRA `(.L_x_36) ;  /* 0xffffffdc0094a947 */ /* 0x001fec000383ffff */
.L_x_12:
[----:B------:R-:W0:Y:S01]  /*33c0*/  S2R R3, SR_CgaCtaId ;  /* 0x0000000000037919 */ /* 0x000e220000008800 */
[----:B------:R-:W-:Y:S01]  /*33d0*/  MOV R2, 0x400 ;  /* 0x0000040000027802 */ /* 0x000fe20000000f00 */
[----:B------:R-:W-:Y:S01]  /*33e0*/  BSSY.RECONVERGENT B0, `(.L_x_37) ;  /* 0x000001e000007945 */ /* 0x000fe20003800200 */
[----:B------:R-:W-:Y:S01]  /*33f0*/  VOTE.ANY R11, PT, PT ;  /* 0x00000000000b7806 */ /* 0x000fe200038e0100 */
[----:B------:R-:W1:Y:S02]  /*3400*/  S2R R9, SR_SWINHI ;  /* 0x0000000000097919 */ /* 0x000e640000002f00 */
[----:B------:R-:W-:Y:S01]  /*3410*/  VIADD R0, R2, 0x28 ;  /* 0x0000002802007836 */ /* 0x000fe20000000000 */
[----:B------:R-:W2:Y:S04]  /*3420*/  S2R R13, SR_LANEID ;  /* 0x00000000000d7919 */ /* 0x000ea80000000000 */
[----:B0-----:R-:W-:-:S02]  /*3430*/  LEA R10, R3, R0, 0x18 ;  /* 0x00000000030a7211 */ /* 0x001fc400078ec0ff */
[----:B------:R-:W-:Y:S02]  /*3440*/  LEA R12, R3, R2, 0x18 ;  /* 0x00000002030c7211 */ /* 0x000fe400078ec0ff */
[----:B------:R-:W-:Y:S02]  /*3450*/  MOV R4, R10 ;  /* 0x0000000a00047202 */ /* 0x000fe40000000f00 */
[-C--:B-1----:R-:W-:Y:S02]  /*3460*/  MOV R5, R9.reuse ;  /* 0x0000000900057202 */ /* 0x082fe40000000f00 */
[----:B------:R-:W-:Y:S02]  /*3470*/  MOV R2, R12 ;  /* 0x0000000c00027202 */ /* 0x000fe40000000f00 */
[----:B------:R-:W-:Y:S02]  /*3480*/  MOV R3, R9 ;  /* 0x0000000900037202 */ /* 0x000fe40000000f00 */
[----:B------:R-:W-:-:S02]  /*3490*/  IADD3 R6, P0, PT, R4, 0x20, RZ ;  /* 0x0000002004067810 */ /* 0x000fc40007f1e0ff */
[----:B------:R-:W-:-:S03]  /*34a0*/  IADD3 R8, P1, PT, R2, 0x20, RZ ;  /* 0x0000002002087810 */ /* 0x000fc60007f3e0ff */
[----:B------:R-:W-:Y:S02]  /*34b0*/  IMAD.X R7, RZ, RZ, R5, P0 ;  /* 0x000000ffff077224 */ /* 0x000fe400000e0605 */
[----:B------:R-:W-:Y:S02]  /*34c0*/  IMAD.X R9, RZ, RZ, R3, P1 ;  /* 0x000000ffff097224 */ /* 0x000fe400008e0603 */
[----:B------:R-:W0:Y:S02]  /*34d0*/  MATCH.ANY.U64 R6, R6 ;  /* 0x00000000060673a1 */ /* 0x000e2400000e8200 */
[----:B0-----:R-:W0:Y:S08]  /*34e0*/  BREV R0, R6 ;  /* 0x0000000600007301 */ /* 0x001e300000000000 */
[----:B0-----:R-:W2:Y:S02]  /*34f0*/  FLO.U32.SH R0, R0 ;  /* 0x0000000000007300 */ /* 0x001ea400000e0400 */
[----:B--2---:R-:W-:-:S13]  /*3500*/  ISETP.NE.AND P0, PT, R13, R0, PT ;  /* 0x000000000d00720c */ /* 0x004fda0003f05270 */
[----:B------:R-:W-:Y:S05]  /*3510*/  @P0 BRA `(.L_x_38) ;  /* 0x0000000000280947 */ /* 0x000fea0003800000 */
[----:B------:R-:W0:Y:S01]  /*3520*/  POPC R6, R6 ;  /* 0x0000000600067309 */ /* 0x000e220000000000 */
[----:B------:R0:W-:Y:S06]  /*3530*/  MEMBAR.SC.CTA ;  /* 0x0000000000007992 */ /* 0x0001ec0000000000 */
[----:B0-----:R-:W-:-:S05]  /*3540*/  IMAD.MOV R7, RZ, RZ, -R6 ;  /* 0x000000ffff077224 */ /* 0x001fca00078e0a06 */
[----:B------:R-:W2:Y:S02]  /*3550*/  ATOM.E.ADD.STRONG.SM PT, R5, desc[UR10][R4.64+0x20], R7 ;  /* 0x800020070405798a */ /* 0x000ea400081eb10a */
[----:B--2---:R-:W-:Y:S01]  /*3560*/  NOP ;  /* 0x0000000000007918 */ /* 0x004fe20000000000 */
[----:B------:R-:W-:-:S13]  /*3570*/  ISETP.NE.AND P0, PT, R5, R6, PT ;  /* 0x000000060500720c */ /* 0x000fda0003f05270 */
[----:B------:R0:W1:Y:S02]  /*3580*/  @!P0 SYNCS.CCTL.IV [R10+URZ] ;  /* 0x000000000a0089b1 */ /* 0x00006400080000ff */
[----:B-1----:R0:W1:Y:S02]  /*3590*/  @!P0 SYNCS.CCTL.IV [R10+URZ+0x8] ;  /* 0x000008000a0089b1 */ /* 0x00206400080000ff */
[----:B-1----:R0:W1:Y:S02]  /*35a0*/  @!P0 SYNCS.CCTL.IV [R10+URZ+0x10] ;  /* 0x000010000a0089b1 */ /* 0x00206400080000ff */
[----:B-1----:R0:W1:Y:S02]  /*35b0*/  @!P0 SYNCS.CCTL.IV [R10+URZ+0x18] ;  /* 0x000018000a0089b1 */ /* 0x00206400080000ff */
.L_x_38:
[----:B------:R-:W-:Y:S05]  /*35c0*/  BSYNC.RECONVERGENT B0 ;  /* 0x0000000000007941 */ /* 0x000fea0003800200 */
.L_x_37:
[----:B------:R-:W-:-:S06]  /*35d0*/  VOTE.ANY R5, PT, PT ;  /* 0x0000000000057806 */ /* 0x000fcc00038e0100 */
[----:B------:R-:W2:Y:S02]  /*35e0*/  MATCH.ANY.U64 R5, R8 ;  /* 0x00000000080573a1 */ /* 0x000ea400000e8200 */
[----:B--2---:R-:W2:Y:S08]  /*35f0*/  BREV R0, R5 ;  /* 0x0000000500007301 */ /* 0x004eb00000000000 */
[----:B--2---:R-:W2:Y:S02]  /*3600*/  FLO.U32.SH R0, R0 ;  /* 0x0000000000007300 */ /* 0x004ea400000e0400 */
[----:B--2---:R-:W-:-:S13]  /*3610*/  ISETP.NE.AND P0, PT, R13, R0, PT ;  /* 0x000000000d00720c */ /* 0x004fda0003f05270 */
[----:B------:R-:W-:Y:S05]  /*3620*/  @P0 EXIT ;  /* 0x000000000000094d */ /* 0x000fea0003800000 */
[----:B------:R-:W2:Y:S02]  /*3630*/  POPC R5, R5 ;  /* 0x0000000500057309 */ /* 0x000ea40000000000 */
[----:B--2---:R-:W-:Y:S01]  /*3640*/  IMAD.MOV R7, RZ, RZ, -R5 ;  /* 0x000000ffff077224 */ /* 0x004fe200078e0a05 */
[----:B-1----:R1:W-:Y:S06]  /*3650*/  MEMBAR.SC.CTA ;  /* 0x0000000000007992 */ /* 0x0023ec0000000000 */
[----:B-1----:R-:W2:Y:S02]  /*3660*/  ATOM.E.ADD.STRONG.SM PT, R2, desc[UR10][R2.64+0x20], R7 ;  /* 0x800020070202798a */ /* 0x002ea400081eb10a */
[----:B--2---:R-:W-:Y:S01]  /*3670*/  NOP ;  /* 0x0000000000007918 */ /* 0x004fe20000000000 */
[----:B------:R-:W-:-:S13]  /*3680*/  ISETP.NE.AND P0, PT, R2, R5, PT ;  /* 0x000000050200720c */ /* 0x000fda0003f05270 */
[----:B------:R-:W-:Y:S05]  /*3690*/  @P0 EXIT ;  /* 0x000000000000094d */ /* 0x000fea0003800000 */
[----:B------:R-:W1:Y:S02]  /*36a0*/  SYNCS.CCTL.IV [R12+URZ] ;  /* 0x000000000c0079b1 */ /* 0x000e6400080000ff */
[----:B-1----:R-:W1:Y:S02]  /*36b0*/  SYNCS.CCTL.IV [R12+URZ+0x8] ;  /* 0x000008000c0079b1 */ /* 0x002e6400080000ff */
[----:B-1----:R-:W1:Y:S02]  /*36c0*/  SYNCS.CCTL.IV [R12+URZ+0x10] ;  /* 0x000010000c0079b1 */ /* 0x002e6400080000ff */
[----:B-1----:R-:W-:Y:S01]  /*36d0*/  SYNCS.CCTL.IV [R12+URZ+0x18] ;  /* 0x000018000c0079b1 */ /* 0x002fe200080000ff */
[----:B------:R-:W-:Y:S05]  /*36e0*/  EXIT ;  /* 0x000000000000794d */ /* 0x000fea0003800000 */
.L_x_39:
[----:B------:R-:W-:-:S00]  /*36f0*/  BRA `(.L_x_39) ;  /* 0xfffffffc00fc7947 */ /* 0x000fc0000383ffff */
[----:B------:R-:W-:-:S00]  /*3700*/  NOP ;  /* 0x0000000000007918 */ /* 0x000fc00000000000 */
[----:B------:R-:W-:-:S00]  /*3710*/  NOP ;  /* 0x0000000000007918 */ /* 0x000fc00000000000 */
[----:B------:R-:W-:-:S00]  /*3720*/  NOP ;  /* 0x0000000000007918 */ /* 0x000fc00000000000 */
[----:B------:R-:W-:-:S00]  /*3730*/  NOP ;  /* 0x0000000000007918 */ /* 0x000fc00000000000 */
[----:B------:R-:W-:-:S00]  /*3740*/  NOP ;  /* 0x0000000000007918 */ /* 0x000fc00000000000 */
[----:B------:R-:W-:-:S00]  /*3750*/  NOP ;  /* 0x0000000000007918 */ /* 0x000fc00000000000 */
[----:B------:R-:W-:-:S00]  /*3760*/  NOP ;  /* 0x0000000000007918 */ /* 0x000fc00000000000 */
[----:B------:R-:W-:-:S00]  /*3770*/  NOP ;  /* 0x0000000000007918 */ /* 0x000fc00000000000 */
.L_x_40:


//--------------------- .nv.shared._ZN4ch1146baseline_warp_specialized_two_pipelines_kernelEPKfS1_Pfi --------------------------
	.section	.nv.shared._ZN4ch1146baseline_warp_specialized_two_pipelines_kernelEPKfS1_Pfi,"aw",@nobits
	.sectionflags	@""
	.align	16
.nv.shared._ZN4ch1146baseline_warp_specialized_two_pipelines_kernelEPKfS1_Pfi:
	.zero		1104


//--------------------- .nv.shared.reserved.0     --------------------------
	.section	.nv.shared.reserved.0,"aw",@nobits
	.weak		__nv_reservedSMEM_offset_0_alias
	.size		__nv_reservedSMEM_offset_0_alias, 0, 64
	.other		__nv_reservedSMEM_offset_0_alias,@"STO_CUDA_RESERVED_SHARED STV_DEFAULT"
__nv_reservedSMEM_offset_0_alias:
	.zero		0
	.zero		64


//--------------------- .nv.constant0._ZN4ch1146baseline_warp_specialized_two_pipelines_kernelEPKfS1_Pfi --------------------------
	.section	.nv.constant0._ZN4ch1146baseline_warp_specialized_two_pipelines_kernelEPKfS1_Pfi,"a",@progbits
	.sectionflags	@""
	.align	4
.nv.constant0._ZN4ch1146baseline_warp_specialized_two_pipelines_kernelEPKfS1_Pfi:
	.zero		924


//--------------------- SYMBOLS --------------------------

	.type		.nv.reservedSmem.offset0,@object
	.size		.nv.reservedSmem.offset0,0x4
	.type		.nv.reservedSmem.cap,@object
	.size		.nv.reservedSmem.cap,0x4
